//
// Generated by NVIDIA NVVM Compiler
//
// Compiler Build ID: CL-36424714
// Cuda compilation tools, release 13.0, V13.0.88
// Based on NVVM 20.0.0
//

.version 9.0
.target sm_100
.address_size 64

	// .globl	rearrange

.visible .entry rearrange(
	.param .u64 .ptr .align 1 rearrange_param_0,
	.param .u64 rearrange_param_1,
	.param .u64 rearrange_param_2,
	.param .u64 .ptr .align 1 rearrange_param_3,
	.param .u64 rearrange_param_4,
	.param .u64 rearrange_param_5,
	.param .u8 rearrange_param_6
)
{
	.reg .pred 	%p<8>;
	.reg .b16 	%rs<5>;
	.reg .b32 	%r<32>;
	.reg .b32 	%f<5>;
	.reg .b64 	%rd<68>;
	.reg .b64 	%fd<5>;

	ld.param.u64 	%rd7, [rearrange_param_0];
	ld.param.u64 	%rd3, [rearrange_param_1];
	ld.param.u64 	%rd4, [rearrange_param_2];
	ld.param.u64 	%rd8, [rearrange_param_3];
	ld.param.u64 	%rd5, [rearrange_param_4];
	ld.param.u64 	%rd6, [rearrange_param_5];
	ld.param.u8 	%rs1, [rearrange_param_6];
	cvta.to.global.u64 	%rd1, %rd7;
	cvta.to.global.u64 	%rd2, %rd8;
	setp.gt.s16 	%p1, %rs1, 7;
	@%p1 bra 	$L__BB0_5;
	setp.eq.s16 	%p5, %rs1, 1;
	@%p5 bra 	$L__BB0_9;
	setp.eq.s16 	%p6, %rs1, 2;
	@%p6 bra 	$L__BB0_10;
	setp.eq.s16 	%p7, %rs1, 4;
	@%p7 bra 	$L__BB0_4;
	bra.uni 	$L__BB0_13;
$L__BB0_4:
	mov.u32 	%r16, %ctaid.x;
	mov.u32 	%r17, %ntid.x;
	mov.u32 	%r18, %tid.x;
	mad.lo.s32 	%r19, %r16, %r17, %r18;
	mov.u32 	%r20, %ctaid.y;
	cvt.u64.u32 	%rd40, %r20;
	mul.lo.s64 	%rd41, %rd5, %rd40;
	cvt.u64.u32 	%rd42, %r19;
	mad.lo.s64 	%rd43, %rd6, %rd42, %rd41;
	and.b64  	%rd44, %rd43, -4;
	add.s64 	%rd45, %rd2, %rd44;
	ld.global.nc.u32 	%r21, [%rd45];
	mul.lo.s64 	%rd46, %rd3, %rd40;
	mad.lo.s64 	%rd47, %rd4, %rd42, %rd46;
	and.b64  	%rd48, %rd47, -4;
	add.s64 	%rd49, %rd1, %rd48;
	st.global.u32 	[%rd49], %r21;
	bra.uni 	$L__BB0_13;
$L__BB0_5:
	setp.eq.s16 	%p2, %rs1, 8;
	@%p2 bra 	$L__BB0_11;
	setp.eq.s16 	%p3, %rs1, 16;
	@%p3 bra 	$L__BB0_12;
	setp.eq.s16 	%p4, %rs1, 32;
	@%p4 bra 	$L__BB0_8;
	bra.uni 	$L__BB0_13;
$L__BB0_8:
	mov.u32 	%r1, %ctaid.x;
	mov.u32 	%r2, %ntid.x;
	mov.u32 	%r3, %tid.x;
	mad.lo.s32 	%r4, %r1, %r2, %r3;
	mov.u32 	%r5, %ctaid.y;
	cvt.u64.u32 	%rd9, %r5;
	mul.lo.s64 	%rd10, %rd3, %rd9;
	cvt.u64.u32 	%rd11, %r4;
	mad.lo.s64 	%rd12, %rd4, %rd11, %rd10;
	and.b64  	%rd13, %rd12, -32;
	add.s64 	%rd14, %rd1, %rd13;
	mul.lo.s64 	%rd15, %rd5, %rd9;
	mad.lo.s64 	%rd16, %rd6, %rd11, %rd15;
	and.b64  	%rd17, %rd16, -32;
	add.s64 	%rd18, %rd2, %rd17;
	ld.global.nc.v2.f64 	{%fd1, %fd2}, [%rd18];
	ld.global.nc.v2.f64 	{%fd3, %fd4}, [%rd18+16];
	st.global.v2.f64 	[%rd14], {%fd1, %fd2};
	st.global.v2.f64 	[%rd14+16], {%fd3, %fd4};
	bra.uni 	$L__BB0_13;
$L__BB0_9:
	mov.u32 	%r27, %ctaid.x;
	mov.u32 	%r28, %ntid.x;
	mov.u32 	%r29, %tid.x;
	mad.lo.s32 	%r30, %r27, %r28, %r29;
	mov.u32 	%r31, %ctaid.y;
	cvt.u64.u32 	%rd60, %r31;
	mul.lo.s64 	%rd61, %rd5, %rd60;
	cvt.u64.u32 	%rd62, %r30;
	mad.lo.s64 	%rd63, %rd6, %rd62, %rd61;
	add.s64 	%rd64, %rd2, %rd63;
	ld.global.nc.u8 	%rs3, [%rd64];
	cvt.u16.u8 	%rs4, %rs3;
	mul.lo.s64 	%rd65, %rd3, %rd60;
	mad.lo.s64 	%rd66, %rd4, %rd62, %rd65;
	add.s64 	%rd67, %rd1, %rd66;
	st.global.u8 	[%rd67], %rs4;
	bra.uni 	$L__BB0_13;
$L__BB0_10:
	mov.u32 	%r22, %ctaid.x;
	mov.u32 	%r23, %ntid.x;
	mov.u32 	%r24, %tid.x;
	mad.lo.s32 	%r25, %r22, %r23, %r24;
	mov.u32 	%r26, %ctaid.y;
	cvt.u64.u32 	%rd50, %r26;
	mul.lo.s64 	%rd51, %rd5, %rd50;
	cvt.u64.u32 	%rd52, %r25;
	mad.lo.s64 	%rd53, %rd6, %rd52, %rd51;
	and.b64  	%rd54, %rd53, -2;
	add.s64 	%rd55, %rd2, %rd54;
	ld.global.nc.u16 	%rs2, [%rd55];
	mul.lo.s64 	%rd56, %rd3, %rd50;
	mad.lo.s64 	%rd57, %rd4, %rd52, %rd56;
	and.b64  	%rd58, %rd57, -2;
	add.s64 	%rd59, %rd1, %rd58;
	st.global.u16 	[%rd59], %rs2;
	bra.uni 	$L__BB0_13;
$L__BB0_11:
	mov.u32 	%r11, %ctaid.x;
	mov.u32 	%r12, %ntid.x;
	mov.u32 	%r13, %tid.x;
	mad.lo.s32 	%r14, %r11, %r12, %r13;
	mov.u32 	%r15, %ctaid.y;
	cvt.u64.u32 	%rd29, %r15;
	mul.lo.s64 	%rd30, %rd5, %rd29;
	cvt.u64.u32 	%rd31, %r14;
	mad.lo.s64 	%rd32, %rd6, %rd31, %rd30;
	and.b64  	%rd33, %rd32, -8;
	add.s64 	%rd34, %rd2, %rd33;
	ld.global.nc.u64 	%rd35, [%rd34];
	mul.lo.s64 	%rd36, %rd3, %rd29;
	mad.lo.s64 	%rd37, %rd4, %rd31, %rd36;
	and.b64  	%rd38, %rd37, -8;
	add.s64 	%rd39, %rd1, %rd38;
	st.global.u64 	[%rd39], %rd35;
	bra.uni 	$L__BB0_13;
$L__BB0_12:
	mov.u32 	%r6, %ctaid.x;
	mov.u32 	%r7, %ntid.x;
	mov.u32 	%r8, %tid.x;
	mad.lo.s32 	%r9, %r6, %r7, %r8;
	mov.u32 	%r10, %ctaid.y;
	cvt.u64.u32 	%rd19, %r10;
	mul.lo.s64 	%rd20, %rd3, %rd19;
	cvt.u64.u32 	%rd21, %r9;
	mad.lo.s64 	%rd22, %rd4, %rd21, %rd20;
	and.b64  	%rd23, %rd22, -16;
	add.s64 	%rd24, %rd1, %rd23;
	mul.lo.s64 	%rd25, %rd5, %rd19;
	mad.lo.s64 	%rd26, %rd6, %rd21, %rd25;
	and.b64  	%rd27, %rd26, -16;
	add.s64 	%rd28, %rd2, %rd27;
	ld.global.nc.v4.f32 	{%f1, %f2, %f3, %f4}, [%rd28];
	st.global.v4.f32 	[%rd24], {%f1, %f2, %f3, %f4};
$L__BB0_13:
	ret;

}
	// .globl	fill_src
.visible .entry fill_src(
	.param .u64 .ptr .align 1 fill_src_param_0,
	.param .u32 fill_src_param_1,
	.param .u32 fill_src_param_2
)
{
	.reg .pred 	%p<8>;
	.reg .b16 	%rs<2>;
	.reg .b32 	%r<33>;
	.reg .b64 	%rd<8>;

	ld.param.u64 	%rd3, [fill_src_param_0];
	ld.param.u32 	%r18, [fill_src_param_1];
	ld.param.u32 	%r19, [fill_src_param_2];
	cvta.to.global.u64 	%rd1, %rd3;
	mov.u32 	%r1, %tid.x;
	mov.u32 	%r20, %ctaid.x;
	mov.u32 	%r21, %ntid.x;
	mad.lo.s32 	%r22, %r20, %r21, %r1;
	mul.lo.s32 	%r2, %r19, %r22;
	setp.eq.s32 	%p1, %r19, 0;
	setp.ge.u32 	%p2, %r2, %r18;
	or.pred  	%p3, %p1, %p2;
	@%p3 bra 	$L__BB1_7;
	cvt.u16.u32 	%rs1, %r1;
	not.b32 	%r24, %r2;
	add.s32 	%r25, %r18, %r24;
	add.s32 	%r26, %r19, -1;
	min.u32 	%r27, %r25, %r26;
	add.s32 	%r3, %r27, 1;
	and.b32  	%r4, %r3, 3;
	setp.lt.u32 	%p4, %r27, 3;
	mov.b32 	%r30, 0;
	@%p4 bra 	$L__BB1_4;
	and.b32  	%r30, %r3, -4;
	neg.s32 	%r29, %r30;
	add.s64 	%rd2, %rd1, 1;
	mov.u32 	%r28, %r2;
$L__BB1_3:
	cvt.s64.s32 	%rd4, %r28;
	add.s64 	%rd5, %rd2, %rd4;
	st.global.u8 	[%rd5+-1], %rs1;
	st.global.u8 	[%rd5], %rs1;
	st.global.u8 	[%rd5+1], %rs1;
	st.global.u8 	[%rd5+2], %rs1;
	add.s32 	%r29, %r29, 4;
	add.s32 	%r28, %r28, 4;
	setp.ne.s32 	%p5, %r29, 0;
	@%p5 bra 	$L__BB1_3;
$L__BB1_4:
	setp.eq.s32 	%p6, %r4, 0;
	@%p6 bra 	$L__BB1_7;
	add.s32 	%r32, %r30, %r2;
	neg.s32 	%r31, %r4;
$L__BB1_6:
	.pragma "nounroll";
	cvt.s64.s32 	%rd6, %r32;
	add.s64 	%rd7, %rd1, %rd6;
	st.global.u8 	[%rd7], %rs1;
	add.s32 	%r32, %r32, 1;
	add.s32 	%r31, %r31, 1;
	setp.ne.s32 	%p7, %r31, 0;
	@%p7 bra 	$L__BB1_6;
$L__BB1_7:
	ret;

}
	// .globl	rearrange2
.visible .entry rearrange2(
	.param .u64 .ptr .align 1 rearrange2_param_0,
	.param .u64 rearrange2_param_1,
	.param .u64 rearrange2_param_2,
	.param .u64 .ptr .align 1 rearrange2_param_3,
	.param .u64 rearrange2_param_4,
	.param .u64 rearrange2_param_5,
	.param .u8 rearrange2_param_6,
	.param .u64 rearrange2_param_7
)
{
	.reg .pred 	%p<58>;
	.reg .b16 	%rs<65>;
	.reg .b32 	%r<57>;
	.reg .b32 	%f<61>;
	.reg .b64 	%rd<548>;
	.reg .b64 	%fd<61>;

	ld.param.u64 	%rd117, [rearrange2_param_0];
	ld.param.u64 	%rd112, [rearrange2_param_1];
	ld.param.u64 	%rd113, [rearrange2_param_2];
	ld.param.u64 	%rd118, [rearrange2_param_3];
	ld.param.u64 	%rd114, [rearrange2_param_4];
	ld.param.u64 	%rd115, [rearrange2_param_5];
	ld.param.u8 	%rs1, [rearrange2_param_6];
	ld.param.u64 	%rd116, [rearrange2_param_7];
	cvta.to.global.u64 	%rd1, %rd117;
	cvta.to.global.u64 	%rd2, %rd118;
	setp.gt.s16 	%p1, %rs1, 7;
	@%p1 bra 	$L__BB2_16;
	setp.eq.s16 	%p5, %rs1, 1;
	@%p5 bra 	$L__BB2_31;
	setp.eq.s16 	%p6, %rs1, 2;
	@%p6 bra 	$L__BB2_43;
	setp.eq.s16 	%p7, %rs1, 4;
	@%p7 bra 	$L__BB2_4;
	bra.uni 	$L__BB2_74;
$L__BB2_4:
	setp.lt.s64 	%p35, %rd116, 1;
	@%p35 bra 	$L__BB2_74;
	mov.u32 	%r21, %ctaid.y;
	cvt.u64.u32 	%rd330, %r21;
	mul.lo.s64 	%rd331, %rd114, %rd330;
	mov.u32 	%r22, %tid.x;
	mov.u32 	%r23, %ntid.x;
	mov.u32 	%r24, %ctaid.x;
	mad.lo.s32 	%r25, %r24, %r23, %r22;
	cvt.u64.u32 	%rd332, %r25;
	mad.lo.s64 	%rd333, %rd115, %rd332, %rd331;
	shr.u64 	%rd21, %rd333, 2;
	mul.lo.s64 	%rd334, %rd112, %rd330;
	mad.lo.s64 	%rd335, %rd113, %rd332, %rd334;
	shr.u64 	%rd22, %rd335, 2;
	add.s64 	%rd336, %rd116, -1;
	and.b64  	%rd23, %rd116, 7;
	setp.lt.u64 	%p36, %rd336, 7;
	mov.b64 	%rd537, 0;
	@%p36 bra 	$L__BB2_8;
	and.b64  	%rd537, %rd116, 9223372036854775800;
	add.s64 	%rd517, %rd21, 3;
	add.s64 	%rd516, %rd22, 3;
	mov.u64 	%rd518, %rd537;
$L__BB2_7:
	.pragma "nounroll";
	shl.b64 	%rd337, %rd517, 2;
	add.s64 	%rd338, %rd337, %rd2;
	ld.global.nc.u32 	%r26, [%rd338+-12];
	shl.b64 	%rd339, %rd516, 2;
	add.s64 	%rd340, %rd339, %rd1;
	st.global.u32 	[%rd340+-12], %r26;
	ld.global.nc.u32 	%r27, [%rd338+-8];
	st.global.u32 	[%rd340+-8], %r27;
	ld.global.nc.u32 	%r28, [%rd338+-4];
	st.global.u32 	[%rd340+-4], %r28;
	ld.global.nc.u32 	%r29, [%rd338];
	st.global.u32 	[%rd340], %r29;
	ld.global.nc.u32 	%r30, [%rd338+4];
	st.global.u32 	[%rd340+4], %r30;
	ld.global.nc.u32 	%r31, [%rd338+8];
	st.global.u32 	[%rd340+8], %r31;
	ld.global.nc.u32 	%r32, [%rd338+12];
	st.global.u32 	[%rd340+12], %r32;
	ld.global.nc.u32 	%r33, [%rd338+16];
	st.global.u32 	[%rd340+16], %r33;
	add.s64 	%rd518, %rd518, -8;
	add.s64 	%rd517, %rd517, 8;
	add.s64 	%rd516, %rd516, 8;
	setp.eq.s64 	%p37, %rd518, 0;
	@%p37 bra 	$L__BB2_8;
	bra.uni 	$L__BB2_7;
$L__BB2_8:
	setp.eq.s64 	%p38, %rd23, 0;
	@%p38 bra 	$L__BB2_74;
	and.b64  	%rd89, %rd116, 3;
	setp.lt.u64 	%p39, %rd23, 4;
	@%p39 bra 	$L__BB2_11;
	add.s64 	%rd341, %rd537, %rd21;
	shl.b64 	%rd342, %rd341, 2;
	add.s64 	%rd343, %rd2, %rd342;
	ld.global.nc.u32 	%r34, [%rd343];
	add.s64 	%rd344, %rd537, %rd22;
	shl.b64 	%rd345, %rd344, 2;
	add.s64 	%rd346, %rd1, %rd345;
	st.global.u32 	[%rd346], %r34;
	add.s64 	%rd347, %rd537, 1;
	and.b64  	%rd348, %rd347, 4294967295;
	add.s64 	%rd349, %rd348, %rd21;
	shl.b64 	%rd350, %rd349, 2;
	add.s64 	%rd351, %rd2, %rd350;
	ld.global.nc.u32 	%r35, [%rd351];
	add.s64 	%rd352, %rd348, %rd22;
	shl.b64 	%rd353, %rd352, 2;
	add.s64 	%rd354, %rd1, %rd353;
	st.global.u32 	[%rd354], %r35;
	add.s64 	%rd355, %rd537, 2;
	and.b64  	%rd356, %rd355, 4294967295;
	add.s64 	%rd357, %rd356, %rd21;
	shl.b64 	%rd358, %rd357, 2;
	add.s64 	%rd359, %rd2, %rd358;
	ld.global.nc.u32 	%r36, [%rd359];
	add.s64 	%rd360, %rd356, %rd22;
	shl.b64 	%rd361, %rd360, 2;
	add.s64 	%rd362, %rd1, %rd361;
	st.global.u32 	[%rd362], %r36;
	add.s64 	%rd363, %rd537, 3;
	and.b64  	%rd364, %rd363, 4294967295;
	add.s64 	%rd365, %rd364, %rd21;
	shl.b64 	%rd366, %rd365, 2;
	add.s64 	%rd367, %rd2, %rd366;
	ld.global.nc.u32 	%r37, [%rd367];
	add.s64 	%rd368, %rd364, %rd22;
	shl.b64 	%rd369, %rd368, 2;
	add.s64 	%rd370, %rd1, %rd369;
	st.global.u32 	[%rd370], %r37;
	add.s64 	%rd371, %rd537, 4;
	and.b64  	%rd537, %rd371, 4294967295;
$L__BB2_11:
	setp.eq.s64 	%p40, %rd89, 0;
	@%p40 bra 	$L__BB2_74;
	setp.eq.s64 	%p41, %rd89, 1;
	@%p41 bra 	$L__BB2_14;
	add.s64 	%rd372, %rd537, %rd21;
	shl.b64 	%rd373, %rd372, 2;
	add.s64 	%rd374, %rd2, %rd373;
	ld.global.nc.u32 	%r38, [%rd374];
	add.s64 	%rd375, %rd537, %rd22;
	shl.b64 	%rd376, %rd375, 2;
	add.s64 	%rd377, %rd1, %rd376;
	st.global.u32 	[%rd377], %r38;
	add.s64 	%rd378, %rd537, 1;
	and.b64  	%rd379, %rd378, 4294967295;
	add.s64 	%rd380, %rd379, %rd21;
	shl.b64 	%rd381, %rd380, 2;
	add.s64 	%rd382, %rd2, %rd381;
	ld.global.nc.u32 	%r39, [%rd382];
	add.s64 	%rd383, %rd379, %rd22;
	shl.b64 	%rd384, %rd383, 2;
	add.s64 	%rd385, %rd1, %rd384;
	st.global.u32 	[%rd385], %r39;
	add.s64 	%rd386, %rd537, 2;
	and.b64  	%rd537, %rd386, 4294967295;
$L__BB2_14:
	and.b64  	%rd387, %rd116, 1;
	setp.eq.b64 	%p42, %rd387, 1;
	not.pred 	%p43, %p42;
	@%p43 bra 	$L__BB2_74;
	add.s64 	%rd388, %rd537, %rd21;
	shl.b64 	%rd389, %rd388, 2;
	add.s64 	%rd390, %rd2, %rd389;
	ld.global.nc.u32 	%r40, [%rd390];
	add.s64 	%rd391, %rd537, %rd22;
	shl.b64 	%rd392, %rd391, 2;
	add.s64 	%rd393, %rd1, %rd392;
	st.global.u32 	[%rd393], %r40;
	bra.uni 	$L__BB2_74;
$L__BB2_16:
	setp.eq.s16 	%p2, %rs1, 8;
	@%p2 bra 	$L__BB2_50;
	setp.eq.s16 	%p3, %rs1, 16;
	@%p3 bra 	$L__BB2_62;
	setp.eq.s16 	%p4, %rs1, 32;
	@%p4 bra 	$L__BB2_19;
	bra.uni 	$L__BB2_74;
$L__BB2_19:
	setp.lt.s64 	%p8, %rd116, 1;
	@%p8 bra 	$L__BB2_74;
	mov.u32 	%r6, %ctaid.y;
	cvt.u64.u32 	%rd120, %r6;
	mul.lo.s64 	%rd121, %rd112, %rd120;
	mov.u32 	%r7, %tid.x;
	mov.u32 	%r8, %ntid.x;
	mov.u32 	%r9, %ctaid.x;
	mad.lo.s32 	%r10, %r9, %r8, %r7;
	cvt.u64.u32 	%rd122, %r10;
	mad.lo.s64 	%rd123, %rd113, %rd122, %rd121;
	shr.u64 	%rd57, %rd123, 5;
	mul.lo.s64 	%rd124, %rd114, %rd120;
	mad.lo.s64 	%rd125, %rd115, %rd122, %rd124;
	shr.u64 	%rd58, %rd125, 5;
	add.s64 	%rd126, %rd116, -1;
	and.b64  	%rd59, %rd116, 7;
	setp.lt.u64 	%p9, %rd126, 7;
	mov.b64 	%rd546, 0;
	@%p9 bra 	$L__BB2_23;
	and.b64  	%rd546, %rd116, 9223372036854775800;
	add.s64 	%rd526, %rd57, 3;
	add.s64 	%rd525, %rd58, 3;
	mov.u64 	%rd527, %rd546;
$L__BB2_22:
	.pragma "nounroll";
	shl.b64 	%rd127, %rd525, 5;
	add.s64 	%rd128, %rd127, %rd2;
	ld.global.nc.v2.f64 	{%fd1, %fd2}, [%rd128+-96];
	ld.global.nc.v2.f64 	{%fd3, %fd4}, [%rd128+-80];
	shl.b64 	%rd129, %rd526, 5;
	add.s64 	%rd130, %rd129, %rd1;
	st.global.v2.f64 	[%rd130+-96], {%fd1, %fd2};
	st.global.v2.f64 	[%rd130+-80], {%fd3, %fd4};
	ld.global.nc.v2.f64 	{%fd5, %fd6}, [%rd128+-64];
	ld.global.nc.v2.f64 	{%fd7, %fd8}, [%rd128+-48];
	st.global.v2.f64 	[%rd130+-64], {%fd5, %fd6};
	st.global.v2.f64 	[%rd130+-48], {%fd7, %fd8};
	ld.global.nc.v2.f64 	{%fd9, %fd10}, [%rd128+-32];
	ld.global.nc.v2.f64 	{%fd11, %fd12}, [%rd128+-16];
	st.global.v2.f64 	[%rd130+-32], {%fd9, %fd10};
	st.global.v2.f64 	[%rd130+-16], {%fd11, %fd12};
	ld.global.nc.v2.f64 	{%fd13, %fd14}, [%rd128];
	ld.global.nc.v2.f64 	{%fd15, %fd16}, [%rd128+16];
	st.global.v2.f64 	[%rd130], {%fd13, %fd14};
	st.global.v2.f64 	[%rd130+16], {%fd15, %fd16};
	ld.global.nc.v2.f64 	{%fd17, %fd18}, [%rd128+32];
	ld.global.nc.v2.f64 	{%fd19, %fd20}, [%rd128+48];
	st.global.v2.f64 	[%rd130+32], {%fd17, %fd18};
	st.global.v2.f64 	[%rd130+48], {%fd19, %fd20};
	ld.global.nc.v2.f64 	{%fd21, %fd22}, [%rd128+64];
	ld.global.nc.v2.f64 	{%fd23, %fd24}, [%rd128+80];
	st.global.v2.f64 	[%rd130+64], {%fd21, %fd22};
	st.global.v2.f64 	[%rd130+80], {%fd23, %fd24};
	ld.global.nc.v2.f64 	{%fd25, %fd26}, [%rd128+96];
	ld.global.nc.v2.f64 	{%fd27, %fd28}, [%rd128+112];
	st.global.v2.f64 	[%rd130+96], {%fd25, %fd26};
	st.global.v2.f64 	[%rd130+112], {%fd27, %fd28};
	ld.global.nc.v2.f64 	{%fd29, %fd30}, [%rd128+128];
	ld.global.nc.v2.f64 	{%fd31, %fd32}, [%rd128+144];
	st.global.v2.f64 	[%rd130+128], {%fd29, %fd30};
	st.global.v2.f64 	[%rd130+144], {%fd31, %fd32};
	add.s64 	%rd527, %rd527, -8;
	add.s64 	%rd526, %rd526, 8;
	add.s64 	%rd525, %rd525, 8;
	setp.eq.s64 	%p10, %rd527, 0;
	@%p10 bra 	$L__BB2_23;
	bra.uni 	$L__BB2_22;
$L__BB2_23:
	setp.eq.s64 	%p11, %rd59, 0;
	@%p11 bra 	$L__BB2_74;
	and.b64  	%rd107, %rd116, 3;
	setp.lt.u64 	%p12, %rd59, 4;
	@%p12 bra 	$L__BB2_26;
	add.s64 	%rd131, %rd546, %rd57;
	shl.b64 	%rd132, %rd131, 5;
	add.s64 	%rd133, %rd1, %rd132;
	add.s64 	%rd134, %rd546, %rd58;
	shl.b64 	%rd135, %rd134, 5;
	add.s64 	%rd136, %rd2, %rd135;
	ld.global.nc.v2.f64 	{%fd33, %fd34}, [%rd136];
	ld.global.nc.v2.f64 	{%fd35, %fd36}, [%rd136+16];
	st.global.v2.f64 	[%rd133], {%fd33, %fd34};
	st.global.v2.f64 	[%rd133+16], {%fd35, %fd36};
	add.s64 	%rd137, %rd546, 1;
	and.b64  	%rd138, %rd137, 4294967295;
	add.s64 	%rd139, %rd138, %rd57;
	shl.b64 	%rd140, %rd139, 5;
	add.s64 	%rd141, %rd1, %rd140;
	add.s64 	%rd142, %rd138, %rd58;
	shl.b64 	%rd143, %rd142, 5;
	add.s64 	%rd144, %rd2, %rd143;
	ld.global.nc.v2.f64 	{%fd37, %fd38}, [%rd144];
	ld.global.nc.v2.f64 	{%fd39, %fd40}, [%rd144+16];
	st.global.v2.f64 	[%rd141], {%fd37, %fd38};
	st.global.v2.f64 	[%rd141+16], {%fd39, %fd40};
	add.s64 	%rd145, %rd546, 2;
	and.b64  	%rd146, %rd145, 4294967295;
	add.s64 	%rd147, %rd146, %rd57;
	shl.b64 	%rd148, %rd147, 5;
	add.s64 	%rd149, %rd1, %rd148;
	add.s64 	%rd150, %rd146, %rd58;
	shl.b64 	%rd151, %rd150, 5;
	add.s64 	%rd152, %rd2, %rd151;
	ld.global.nc.v2.f64 	{%fd41, %fd42}, [%rd152];
	ld.global.nc.v2.f64 	{%fd43, %fd44}, [%rd152+16];
	st.global.v2.f64 	[%rd149], {%fd41, %fd42};
	st.global.v2.f64 	[%rd149+16], {%fd43, %fd44};
	add.s64 	%rd153, %rd546, 3;
	and.b64  	%rd154, %rd153, 4294967295;
	add.s64 	%rd155, %rd154, %rd57;
	shl.b64 	%rd156, %rd155, 5;
	add.s64 	%rd157, %rd1, %rd156;
	add.s64 	%rd158, %rd154, %rd58;
	shl.b64 	%rd159, %rd158, 5;
	add.s64 	%rd160, %rd2, %rd159;
	ld.global.nc.v2.f64 	{%fd45, %fd46}, [%rd160];
	ld.global.nc.v2.f64 	{%fd47, %fd48}, [%rd160+16];
	st.global.v2.f64 	[%rd157], {%fd45, %fd46};
	st.global.v2.f64 	[%rd157+16], {%fd47, %fd48};
	add.s64 	%rd161, %rd546, 4;
	and.b64  	%rd546, %rd161, 4294967295;
$L__BB2_26:
	setp.eq.s64 	%p13, %rd107, 0;
	@%p13 bra 	$L__BB2_74;
	setp.eq.s64 	%p14, %rd107, 1;
	@%p14 bra 	$L__BB2_29;
	add.s64 	%rd162, %rd546, %rd57;
	shl.b64 	%rd163, %rd162, 5;
	add.s64 	%rd164, %rd1, %rd163;
	add.s64 	%rd165, %rd546, %rd58;
	shl.b64 	%rd166, %rd165, 5;
	add.s64 	%rd167, %rd2, %rd166;
	ld.global.nc.v2.f64 	{%fd49, %fd50}, [%rd167];
	ld.global.nc.v2.f64 	{%fd51, %fd52}, [%rd167+16];
	st.global.v2.f64 	[%rd164], {%fd49, %fd50};
	st.global.v2.f64 	[%rd164+16], {%fd51, %fd52};
	add.s64 	%rd168, %rd546, 1;
	and.b64  	%rd169, %rd168, 4294967295;
	add.s64 	%rd170, %rd169, %rd57;
	shl.b64 	%rd171, %rd170, 5;
	add.s64 	%rd172, %rd1, %rd171;
	add.s64 	%rd173, %rd169, %rd58;
	shl.b64 	%rd174, %rd173, 5;
	add.s64 	%rd175, %rd2, %rd174;
	ld.global.nc.v2.f64 	{%fd53, %fd54}, [%rd175];
	ld.global.nc.v2.f64 	{%fd55, %fd56}, [%rd175+16];
	st.global.v2.f64 	[%rd172], {%fd53, %fd54};
	st.global.v2.f64 	[%rd172+16], {%fd55, %fd56};
	add.s64 	%rd176, %rd546, 2;
	and.b64  	%rd546, %rd176, 4294967295;
$L__BB2_29:
	and.b64  	%rd177, %rd116, 1;
	setp.eq.b64 	%p15, %rd177, 1;
	not.pred 	%p16, %p15;
	@%p16 bra 	$L__BB2_74;
	add.s64 	%rd178, %rd546, %rd57;
	shl.b64 	%rd179, %rd178, 5;
	add.s64 	%rd180, %rd1, %rd179;
	add.s64 	%rd181, %rd546, %rd58;
	shl.b64 	%rd182, %rd181, 5;
	add.s64 	%rd183, %rd2, %rd182;
	ld.global.nc.v2.f64 	{%fd57, %fd58}, [%rd183];
	ld.global.nc.v2.f64 	{%fd59, %fd60}, [%rd183+16];
	st.global.v2.f64 	[%rd180], {%fd57, %fd58};
	st.global.v2.f64 	[%rd180+16], {%fd59, %fd60};
	bra.uni 	$L__BB2_74;
$L__BB2_31:
	setp.lt.s64 	%p49, %rd116, 1;
	@%p49 bra 	$L__BB2_74;
	mov.u32 	%r49, %ctaid.y;
	cvt.u64.u32 	%rd430, %r49;
	mul.lo.s64 	%rd431, %rd114, %rd430;
	mov.u32 	%r50, %tid.x;
	mov.u32 	%r51, %ntid.x;
	mov.u32 	%r52, %ctaid.x;
	mad.lo.s32 	%r53, %r52, %r51, %r50;
	cvt.u64.u32 	%rd432, %r53;
	mad.lo.s64 	%rd3, %rd115, %rd432, %rd431;
	mul.lo.s64 	%rd433, %rd112, %rd430;
	mad.lo.s64 	%rd4, %rd113, %rd432, %rd433;
	add.s64 	%rd434, %rd116, -1;
	and.b64  	%rd5, %rd116, 15;
	setp.lt.u64 	%p50, %rd434, 15;
	mov.b64 	%rd529, 0;
	@%p50 bra 	$L__BB2_35;
	and.b64  	%rd529, %rd116, 9223372036854775792;
	add.s64 	%rd435, %rd4, %rd1;
	add.s64 	%rd513, %rd435, 7;
	add.s64 	%rd436, %rd3, %rd2;
	add.s64 	%rd512, %rd436, 7;
	mov.u64 	%rd514, %rd529;
$L__BB2_34:
	.pragma "nounroll";
	ld.global.nc.u8 	%rs7, [%rd512+-7];
	cvt.u16.u8 	%rs8, %rs7;
	st.global.u8 	[%rd513+-7], %rs8;
	ld.global.nc.u8 	%rs9, [%rd512+-6];
	cvt.u16.u8 	%rs10, %rs9;
	st.global.u8 	[%rd513+-6], %rs10;
	ld.global.nc.u8 	%rs11, [%rd512+-5];
	cvt.u16.u8 	%rs12, %rs11;
	st.global.u8 	[%rd513+-5], %rs12;
	ld.global.nc.u8 	%rs13, [%rd512+-4];
	cvt.u16.u8 	%rs14, %rs13;
	st.global.u8 	[%rd513+-4], %rs14;
	ld.global.nc.u8 	%rs15, [%rd512+-3];
	cvt.u16.u8 	%rs16, %rs15;
	st.global.u8 	[%rd513+-3], %rs16;
	ld.global.nc.u8 	%rs17, [%rd512+-2];
	cvt.u16.u8 	%rs18, %rs17;
	st.global.u8 	[%rd513+-2], %rs18;
	ld.global.nc.u8 	%rs19, [%rd512+-1];
	cvt.u16.u8 	%rs20, %rs19;
	st.global.u8 	[%rd513+-1], %rs20;
	ld.global.nc.u8 	%rs21, [%rd512];
	cvt.u16.u8 	%rs22, %rs21;
	st.global.u8 	[%rd513], %rs22;
	ld.global.nc.u8 	%rs23, [%rd512+1];
	cvt.u16.u8 	%rs24, %rs23;
	st.global.u8 	[%rd513+1], %rs24;
	ld.global.nc.u8 	%rs25, [%rd512+2];
	cvt.u16.u8 	%rs26, %rs25;
	st.global.u8 	[%rd513+2], %rs26;
	ld.global.nc.u8 	%rs27, [%rd512+3];
	cvt.u16.u8 	%rs28, %rs27;
	st.global.u8 	[%rd513+3], %rs28;
	ld.global.nc.u8 	%rs29, [%rd512+4];
	cvt.u16.u8 	%rs30, %rs29;
	st.global.u8 	[%rd513+4], %rs30;
	ld.global.nc.u8 	%rs31, [%rd512+5];
	cvt.u16.u8 	%rs32, %rs31;
	st.global.u8 	[%rd513+5], %rs32;
	ld.global.nc.u8 	%rs33, [%rd512+6];
	cvt.u16.u8 	%rs34, %rs33;
	st.global.u8 	[%rd513+6], %rs34;
	ld.global.nc.u8 	%rs35, [%rd512+7];
	cvt.u16.u8 	%rs36, %rs35;
	st.global.u8 	[%rd513+7], %rs36;
	ld.global.nc.u8 	%rs37, [%rd512+8];
	cvt.u16.u8 	%rs38, %rs37;
	st.global.u8 	[%rd513+8], %rs38;
	add.s64 	%rd514, %rd514, -16;
	add.s64 	%rd513, %rd513, 16;
	add.s64 	%rd512, %rd512, 16;
	setp.eq.s64 	%p51, %rd514, 0;
	@%p51 bra 	$L__BB2_35;
	bra.uni 	$L__BB2_34;
$L__BB2_35:
	setp.eq.s64 	%p52, %rd5, 0;
	@%p52 bra 	$L__BB2_74;
	and.b64  	%rd70, %rd116, 7;
	setp.lt.u64 	%p53, %rd5, 8;
	@%p53 bra 	$L__BB2_38;
	add.s64 	%rd437, %rd3, %rd529;
	add.s64 	%rd438, %rd2, %rd437;
	ld.global.nc.u8 	%rs39, [%rd438];
	cvt.u16.u8 	%rs40, %rs39;
	add.s64 	%rd439, %rd4, %rd529;
	add.s64 	%rd440, %rd1, %rd439;
	st.global.u8 	[%rd440], %rs40;
	add.s64 	%rd441, %rd529, 1;
	and.b64  	%rd442, %rd441, 4294967295;
	add.s64 	%rd443, %rd3, %rd442;
	add.s64 	%rd444, %rd2, %rd443;
	ld.global.nc.u8 	%rs41, [%rd444];
	cvt.u16.u8 	%rs42, %rs41;
	add.s64 	%rd445, %rd4, %rd442;
	add.s64 	%rd446, %rd1, %rd445;
	st.global.u8 	[%rd446], %rs42;
	add.s64 	%rd447, %rd529, 2;
	and.b64  	%rd448, %rd447, 4294967295;
	add.s64 	%rd449, %rd3, %rd448;
	add.s64 	%rd450, %rd2, %rd449;
	ld.global.nc.u8 	%rs43, [%rd450];
	cvt.u16.u8 	%rs44, %rs43;
	add.s64 	%rd451, %rd4, %rd448;
	add.s64 	%rd452, %rd1, %rd451;
	st.global.u8 	[%rd452], %rs44;
	add.s64 	%rd453, %rd529, 3;
	and.b64  	%rd454, %rd453, 4294967295;
	add.s64 	%rd455, %rd3, %rd454;
	add.s64 	%rd456, %rd2, %rd455;
	ld.global.nc.u8 	%rs45, [%rd456];
	cvt.u16.u8 	%rs46, %rs45;
	add.s64 	%rd457, %rd4, %rd454;
	add.s64 	%rd458, %rd1, %rd457;
	st.global.u8 	[%rd458], %rs46;
	add.s64 	%rd459, %rd529, 4;
	and.b64  	%rd460, %rd459, 4294967295;
	add.s64 	%rd461, %rd3, %rd460;
	add.s64 	%rd462, %rd2, %rd461;
	ld.global.nc.u8 	%rs47, [%rd462];
	cvt.u16.u8 	%rs48, %rs47;
	add.s64 	%rd463, %rd4, %rd460;
	add.s64 	%rd464, %rd1, %rd463;
	st.global.u8 	[%rd464], %rs48;
	add.s64 	%rd465, %rd529, 5;
	and.b64  	%rd466, %rd465, 4294967295;
	add.s64 	%rd467, %rd3, %rd466;
	add.s64 	%rd468, %rd2, %rd467;
	ld.global.nc.u8 	%rs49, [%rd468];
	cvt.u16.u8 	%rs50, %rs49;
	add.s64 	%rd469, %rd4, %rd466;
	add.s64 	%rd470, %rd1, %rd469;
	st.global.u8 	[%rd470], %rs50;
	add.s64 	%rd471, %rd529, 6;
	and.b64  	%rd472, %rd471, 4294967295;
	add.s64 	%rd473, %rd3, %rd472;
	add.s64 	%rd474, %rd2, %rd473;
	ld.global.nc.u8 	%rs51, [%rd474];
	cvt.u16.u8 	%rs52, %rs51;
	add.s64 	%rd475, %rd4, %rd472;
	add.s64 	%rd476, %rd1, %rd475;
	st.global.u8 	[%rd476], %rs52;
	add.s64 	%rd477, %rd529, 7;
	and.b64  	%rd478, %rd477, 4294967295;
	add.s64 	%rd479, %rd3, %rd478;
	add.s64 	%rd480, %rd2, %rd479;
	ld.global.nc.u8 	%rs53, [%rd480];
	cvt.u16.u8 	%rs54, %rs53;
	add.s64 	%rd481, %rd4, %rd478;
	add.s64 	%rd482, %rd1, %rd481;
	st.global.u8 	[%rd482], %rs54;
	add.s64 	%rd483, %rd529, 8;
	and.b64  	%rd529, %rd483, 4294967295;
$L__BB2_38:
	setp.eq.s64 	%p54, %rd70, 0;
	@%p54 bra 	$L__BB2_74;
	and.b64  	%rd531, %rd116, 3;
	setp.lt.u64 	%p55, %rd70, 4;
	@%p55 bra 	$L__BB2_41;
	add.s64 	%rd484, %rd3, %rd529;
	add.s64 	%rd485, %rd2, %rd484;
	ld.global.nc.u8 	%rs55, [%rd485];
	cvt.u16.u8 	%rs56, %rs55;
	add.s64 	%rd486, %rd4, %rd529;
	add.s64 	%rd487, %rd1, %rd486;
	st.global.u8 	[%rd487], %rs56;
	add.s64 	%rd488, %rd529, 1;
	and.b64  	%rd489, %rd488, 4294967295;
	add.s64 	%rd490, %rd3, %rd489;
	add.s64 	%rd491, %rd2, %rd490;
	ld.global.nc.u8 	%rs57, [%rd491];
	cvt.u16.u8 	%rs58, %rs57;
	add.s64 	%rd492, %rd4, %rd489;
	add.s64 	%rd493, %rd1, %rd492;
	st.global.u8 	[%rd493], %rs58;
	add.s64 	%rd494, %rd529, 2;
	and.b64  	%rd495, %rd494, 4294967295;
	add.s64 	%rd496, %rd3, %rd495;
	add.s64 	%rd497, %rd2, %rd496;
	ld.global.nc.u8 	%rs59, [%rd497];
	cvt.u16.u8 	%rs60, %rs59;
	add.s64 	%rd498, %rd4, %rd495;
	add.s64 	%rd499, %rd1, %rd498;
	st.global.u8 	[%rd499], %rs60;
	add.s64 	%rd500, %rd529, 3;
	and.b64  	%rd501, %rd500, 4294967295;
	add.s64 	%rd502, %rd3, %rd501;
	add.s64 	%rd503, %rd2, %rd502;
	ld.global.nc.u8 	%rs61, [%rd503];
	cvt.u16.u8 	%rs62, %rs61;
	add.s64 	%rd504, %rd4, %rd501;
	add.s64 	%rd505, %rd1, %rd504;
	st.global.u8 	[%rd505], %rs62;
	add.s64 	%rd506, %rd529, 4;
	and.b64  	%rd529, %rd506, 4294967295;
$L__BB2_41:
	setp.eq.s64 	%p56, %rd531, 0;
	@%p56 bra 	$L__BB2_74;
$L__BB2_42:
	.pragma "nounroll";
	add.s64 	%rd507, %rd3, %rd529;
	add.s64 	%rd508, %rd2, %rd507;
	ld.global.nc.u8 	%rs63, [%rd508];
	cvt.u16.u8 	%rs64, %rs63;
	add.s64 	%rd509, %rd4, %rd529;
	add.s64 	%rd510, %rd1, %rd509;
	st.global.u8 	[%rd510], %rs64;
	add.s64 	%rd511, %rd529, 1;
	and.b64  	%rd529, %rd511, 4294967295;
	add.s64 	%rd531, %rd531, -1;
	setp.eq.s64 	%p57, %rd531, 0;
	@%p57 bra 	$L__BB2_74;
	bra.uni 	$L__BB2_42;
$L__BB2_43:
	setp.lt.s64 	%p44, %rd116, 1;
	@%p44 bra 	$L__BB2_74;
	mov.u32 	%r42, %ctaid.y;
	cvt.u64.u32 	%rd394, %r42;
	mul.lo.s64 	%rd395, %rd114, %rd394;
	mov.u32 	%r43, %tid.x;
	mov.u32 	%r44, %ntid.x;
	mov.u32 	%r45, %ctaid.x;
	mad.lo.s32 	%r46, %r45, %r44, %r43;
	cvt.u64.u32 	%rd396, %r46;
	mad.lo.s64 	%rd15, %rd115, %rd396, %rd395;
	mul.lo.s64 	%rd397, %rd112, %rd394;
	mad.lo.s64 	%rd16, %rd113, %rd396, %rd397;
	add.s64 	%rd398, %rd116, -1;
	and.b64  	%rd533, %rd116, 3;
	setp.lt.u64 	%p45, %rd398, 3;
	mov.b32 	%r56, 0;
	@%p45 bra 	$L__BB2_47;
	and.b64  	%rd515, %rd116, 9223372036854775804;
	mov.b32 	%r54, 0;
	mov.u32 	%r56, %r54;
$L__BB2_46:
	cvt.u64.u32 	%rd399, %r54;
	add.s64 	%rd400, %rd15, %rd399;
	and.b64  	%rd401, %rd400, -2;
	add.s64 	%rd402, %rd2, %rd401;
	ld.global.nc.u16 	%rs2, [%rd402];
	add.s64 	%rd403, %rd16, %rd399;
	and.b64  	%rd404, %rd403, -2;
	add.s64 	%rd405, %rd1, %rd404;
	st.global.u16 	[%rd405], %rs2;
	add.s64 	%rd406, %rd400, 2;
	and.b64  	%rd407, %rd406, -2;
	add.s64 	%rd408, %rd2, %rd407;
	ld.global.nc.u16 	%rs3, [%rd408];
	add.s64 	%rd409, %rd403, 2;
	and.b64  	%rd410, %rd409, -2;
	add.s64 	%rd411, %rd1, %rd410;
	st.global.u16 	[%rd411], %rs3;
	add.s64 	%rd412, %rd400, 4;
	and.b64  	%rd413, %rd412, -2;
	add.s64 	%rd414, %rd2, %rd413;
	ld.global.nc.u16 	%rs4, [%rd414];
	add.s64 	%rd415, %rd403, 4;
	and.b64  	%rd416, %rd415, -2;
	add.s64 	%rd417, %rd1, %rd416;
	st.global.u16 	[%rd417], %rs4;
	add.s64 	%rd418, %rd400, 6;
	and.b64  	%rd419, %rd418, -2;
	add.s64 	%rd420, %rd2, %rd419;
	ld.global.nc.u16 	%rs5, [%rd420];
	add.s64 	%rd421, %rd403, 6;
	and.b64  	%rd422, %rd421, -2;
	add.s64 	%rd423, %rd1, %rd422;
	st.global.u16 	[%rd423], %rs5;
	add.s32 	%r56, %r56, 4;
	add.s32 	%r54, %r54, 8;
	add.s64 	%rd515, %rd515, -4;
	setp.eq.s64 	%p46, %rd515, 0;
	@%p46 bra 	$L__BB2_47;
	bra.uni 	$L__BB2_46;
$L__BB2_47:
	setp.eq.s64 	%p47, %rd533, 0;
	@%p47 bra 	$L__BB2_74;
	shl.b32 	%r48, %r56, 1;
	cvt.u64.u32 	%rd424, %r48;
	add.s64 	%rd535, %rd16, %rd424;
	add.s64 	%rd534, %rd15, %rd424;
$L__BB2_49:
	.pragma "nounroll";
	and.b64  	%rd425, %rd534, -2;
	add.s64 	%rd426, %rd2, %rd425;
	ld.global.nc.u16 	%rs6, [%rd426];
	and.b64  	%rd427, %rd535, -2;
	add.s64 	%rd428, %rd1, %rd427;
	st.global.u16 	[%rd428], %rs6;
	add.s64 	%rd535, %rd535, 2;
	add.s64 	%rd534, %rd534, 2;
	add.s64 	%rd533, %rd533, -1;
	setp.eq.s64 	%p48, %rd533, 0;
	@%p48 bra 	$L__BB2_74;
	bra.uni 	$L__BB2_49;
$L__BB2_50:
	setp.lt.s64 	%p26, %rd116, 1;
	@%p26 bra 	$L__BB2_74;
	mov.u32 	%r16, %ctaid.y;
	cvt.u64.u32 	%rd250, %r16;
	mul.lo.s64 	%rd251, %rd114, %rd250;
	mov.u32 	%r17, %tid.x;
	mov.u32 	%r18, %ntid.x;
	mov.u32 	%r19, %ctaid.x;
	mad.lo.s32 	%r20, %r19, %r18, %r17;
	cvt.u64.u32 	%rd252, %r20;
	mad.lo.s64 	%rd253, %rd115, %rd252, %rd251;
	shr.u64 	%rd33, %rd253, 3;
	mul.lo.s64 	%rd254, %rd112, %rd250;
	mad.lo.s64 	%rd255, %rd113, %rd252, %rd254;
	shr.u64 	%rd34, %rd255, 3;
	add.s64 	%rd256, %rd116, -1;
	and.b64  	%rd35, %rd116, 7;
	setp.lt.u64 	%p27, %rd256, 7;
	mov.b64 	%rd540, 0;
	@%p27 bra 	$L__BB2_54;
	and.b64  	%rd540, %rd116, 9223372036854775800;
	add.s64 	%rd520, %rd33, 3;
	add.s64 	%rd519, %rd34, 3;
	mov.u64 	%rd521, %rd540;
$L__BB2_53:
	.pragma "nounroll";
	shl.b64 	%rd257, %rd520, 3;
	add.s64 	%rd258, %rd257, %rd2;
	ld.global.nc.u64 	%rd259, [%rd258+-24];
	shl.b64 	%rd260, %rd519, 3;
	add.s64 	%rd261, %rd260, %rd1;
	st.global.u64 	[%rd261+-24], %rd259;
	ld.global.nc.u64 	%rd262, [%rd258+-16];
	st.global.u64 	[%rd261+-16], %rd262;
	ld.global.nc.u64 	%rd263, [%rd258+-8];
	st.global.u64 	[%rd261+-8], %rd263;
	ld.global.nc.u64 	%rd264, [%rd258];
	st.global.u64 	[%rd261], %rd264;
	ld.global.nc.u64 	%rd265, [%rd258+8];
	st.global.u64 	[%rd261+8], %rd265;
	ld.global.nc.u64 	%rd266, [%rd258+16];
	st.global.u64 	[%rd261+16], %rd266;
	ld.global.nc.u64 	%rd267, [%rd258+24];
	st.global.u64 	[%rd261+24], %rd267;
	ld.global.nc.u64 	%rd268, [%rd258+32];
	st.global.u64 	[%rd261+32], %rd268;
	add.s64 	%rd521, %rd521, -8;
	add.s64 	%rd520, %rd520, 8;
	add.s64 	%rd519, %rd519, 8;
	setp.eq.s64 	%p28, %rd521, 0;
	@%p28 bra 	$L__BB2_54;
	bra.uni 	$L__BB2_53;
$L__BB2_54:
	setp.eq.s64 	%p29, %rd35, 0;
	@%p29 bra 	$L__BB2_74;
	and.b64  	%rd95, %rd116, 3;
	setp.lt.u64 	%p30, %rd35, 4;
	@%p30 bra 	$L__BB2_57;
	add.s64 	%rd269, %rd540, %rd33;
	shl.b64 	%rd270, %rd269, 3;
	add.s64 	%rd271, %rd2, %rd270;
	ld.global.nc.u64 	%rd272, [%rd271];
	add.s64 	%rd273, %rd540, %rd34;
	shl.b64 	%rd274, %rd273, 3;
	add.s64 	%rd275, %rd1, %rd274;
	st.global.u64 	[%rd275], %rd272;
	add.s64 	%rd276, %rd540, 1;
	and.b64  	%rd277, %rd276, 4294967295;
	add.s64 	%rd278, %rd277, %rd33;
	shl.b64 	%rd279, %rd278, 3;
	add.s64 	%rd280, %rd2, %rd279;
	ld.global.nc.u64 	%rd281, [%rd280];
	add.s64 	%rd282, %rd277, %rd34;
	shl.b64 	%rd283, %rd282, 3;
	add.s64 	%rd284, %rd1, %rd283;
	st.global.u64 	[%rd284], %rd281;
	add.s64 	%rd285, %rd540, 2;
	and.b64  	%rd286, %rd285, 4294967295;
	add.s64 	%rd287, %rd286, %rd33;
	shl.b64 	%rd288, %rd287, 3;
	add.s64 	%rd289, %rd2, %rd288;
	ld.global.nc.u64 	%rd290, [%rd289];
	add.s64 	%rd291, %rd286, %rd34;
	shl.b64 	%rd292, %rd291, 3;
	add.s64 	%rd293, %rd1, %rd292;
	st.global.u64 	[%rd293], %rd290;
	add.s64 	%rd294, %rd540, 3;
	and.b64  	%rd295, %rd294, 4294967295;
	add.s64 	%rd296, %rd295, %rd33;
	shl.b64 	%rd297, %rd296, 3;
	add.s64 	%rd298, %rd2, %rd297;
	ld.global.nc.u64 	%rd299, [%rd298];
	add.s64 	%rd300, %rd295, %rd34;
	shl.b64 	%rd301, %rd300, 3;
	add.s64 	%rd302, %rd1, %rd301;
	st.global.u64 	[%rd302], %rd299;
	add.s64 	%rd303, %rd540, 4;
	and.b64  	%rd540, %rd303, 4294967295;
$L__BB2_57:
	setp.eq.s64 	%p31, %rd95, 0;
	@%p31 bra 	$L__BB2_74;
	setp.eq.s64 	%p32, %rd95, 1;
	@%p32 bra 	$L__BB2_60;
	add.s64 	%rd304, %rd540, %rd33;
	shl.b64 	%rd305, %rd304, 3;
	add.s64 	%rd306, %rd2, %rd305;
	ld.global.nc.u64 	%rd307, [%rd306];
	add.s64 	%rd308, %rd540, %rd34;
	shl.b64 	%rd309, %rd308, 3;
	add.s64 	%rd310, %rd1, %rd309;
	st.global.u64 	[%rd310], %rd307;
	add.s64 	%rd311, %rd540, 1;
	and.b64  	%rd312, %rd311, 4294967295;
	add.s64 	%rd313, %rd312, %rd33;
	shl.b64 	%rd314, %rd313, 3;
	add.s64 	%rd315, %rd2, %rd314;
	ld.global.nc.u64 	%rd316, [%rd315];
	add.s64 	%rd317, %rd312, %rd34;
	shl.b64 	%rd318, %rd317, 3;
	add.s64 	%rd319, %rd1, %rd318;
	st.global.u64 	[%rd319], %rd316;
	add.s64 	%rd320, %rd540, 2;
	and.b64  	%rd540, %rd320, 4294967295;
$L__BB2_60:
	and.b64  	%rd321, %rd116, 1;
	setp.eq.b64 	%p33, %rd321, 1;
	not.pred 	%p34, %p33;
	@%p34 bra 	$L__BB2_74;
	add.s64 	%rd322, %rd540, %rd33;
	shl.b64 	%rd323, %rd322, 3;
	add.s64 	%rd324, %rd2, %rd323;
	ld.global.nc.u64 	%rd325, [%rd324];
	add.s64 	%rd326, %rd540, %rd34;
	shl.b64 	%rd327, %rd326, 3;
	add.s64 	%rd328, %rd1, %rd327;
	st.global.u64 	[%rd328], %rd325;
	bra.uni 	$L__BB2_74;
$L__BB2_62:
	setp.lt.s64 	%p17, %rd116, 1;
	@%p17 bra 	$L__BB2_74;
	mov.u32 	%r11, %ctaid.y;
	cvt.u64.u32 	%rd185, %r11;
	mul.lo.s64 	%rd186, %rd112, %rd185;
	mov.u32 	%r12, %tid.x;
	mov.u32 	%r13, %ntid.x;
	mov.u32 	%r14, %ctaid.x;
	mad.lo.s32 	%r15, %r14, %r13, %r12;
	cvt.u64.u32 	%rd187, %r15;
	mad.lo.s64 	%rd188, %rd113, %rd187, %rd186;
	shr.u64 	%rd45, %rd188, 4;
	mul.lo.s64 	%rd189, %rd114, %rd185;
	mad.lo.s64 	%rd190, %rd115, %rd187, %rd189;
	shr.u64 	%rd46, %rd190, 4;
	add.s64 	%rd191, %rd116, -1;
	and.b64  	%rd47, %rd116, 7;
	setp.lt.u64 	%p18, %rd191, 7;
	mov.b64 	%rd543, 0;
	@%p18 bra 	$L__BB2_66;
	and.b64  	%rd543, %rd116, 9223372036854775800;
	add.s64 	%rd523, %rd45, 3;
	add.s64 	%rd522, %rd46, 3;
	mov.u64 	%rd524, %rd543;
$L__BB2_65:
	.pragma "nounroll";
	shl.b64 	%rd192, %rd522, 4;
	add.s64 	%rd193, %rd192, %rd2;
	ld.global.nc.v4.f32 	{%f1, %f2, %f3, %f4}, [%rd193+-48];
	shl.b64 	%rd194, %rd523, 4;
	add.s64 	%rd195, %rd194, %rd1;
	st.global.v4.f32 	[%rd195+-48], {%f1, %f2, %f3, %f4};
	ld.global.nc.v4.f32 	{%f5, %f6, %f7, %f8}, [%rd193+-32];
	st.global.v4.f32 	[%rd195+-32], {%f5, %f6, %f7, %f8};
	ld.global.nc.v4.f32 	{%f9, %f10, %f11, %f12}, [%rd193+-16];
	st.global.v4.f32 	[%rd195+-16], {%f9, %f10, %f11, %f12};
	ld.global.nc.v4.f32 	{%f13, %f14, %f15, %f16}, [%rd193];
	st.global.v4.f32 	[%rd195], {%f13, %f14, %f15, %f16};
	ld.global.nc.v4.f32 	{%f17, %f18, %f19, %f20}, [%rd193+16];
	st.global.v4.f32 	[%rd195+16], {%f17, %f18, %f19, %f20};
	ld.global.nc.v4.f32 	{%f21, %f22, %f23, %f24}, [%rd193+32];
	st.global.v4.f32 	[%rd195+32], {%f21, %f22, %f23, %f24};
	ld.global.nc.v4.f32 	{%f25, %f26, %f27, %f28}, [%rd193+48];
	st.global.v4.f32 	[%rd195+48], {%f25, %f26, %f27, %f28};
	ld.global.nc.v4.f32 	{%f29, %f30, %f31, %f32}, [%rd193+64];
	st.global.v4.f32 	[%rd195+64], {%f29, %f30, %f31, %f32};
	add.s64 	%rd524, %rd524, -8;
	add.s64 	%rd523, %rd523, 8;
	add.s64 	%rd522, %rd522, 8;
	setp.eq.s64 	%p19, %rd524, 0;
	@%p19 bra 	$L__BB2_66;
	bra.uni 	$L__BB2_65;
$L__BB2_66:
	setp.eq.s64 	%p20, %rd47, 0;
	@%p20 bra 	$L__BB2_74;
	and.b64  	%rd101, %rd116, 3;
	setp.lt.u64 	%p21, %rd47, 4;
	@%p21 bra 	$L__BB2_69;
	add.s64 	%rd196, %rd543, %rd45;
	shl.b64 	%rd197, %rd196, 4;
	add.s64 	%rd198, %rd1, %rd197;
	add.s64 	%rd199, %rd543, %rd46;
	shl.b64 	%rd200, %rd199, 4;
	add.s64 	%rd201, %rd2, %rd200;
	ld.global.nc.v4.f32 	{%f33, %f34, %f35, %f36}, [%rd201];
	st.global.v4.f32 	[%rd198], {%f33, %f34, %f35, %f36};
	add.s64 	%rd202, %rd543, 1;
	and.b64  	%rd203, %rd202, 4294967295;
	add.s64 	%rd204, %rd203, %rd45;
	shl.b64 	%rd205, %rd204, 4;
	add.s64 	%rd206, %rd1, %rd205;
	add.s64 	%rd207, %rd203, %rd46;
	shl.b64 	%rd208, %rd207, 4;
	add.s64 	%rd209, %rd2, %rd208;
	ld.global.nc.v4.f32 	{%f37, %f38, %f39, %f40}, [%rd209];
	st.global.v4.f32 	[%rd206], {%f37, %f38, %f39, %f40};
	add.s64 	%rd210, %rd543, 2;
	and.b64  	%rd211, %rd210, 4294967295;
	add.s64 	%rd212, %rd211, %rd45;
	shl.b64 	%rd213, %rd212, 4;
	add.s64 	%rd214, %rd1, %rd213;
	add.s64 	%rd215, %rd211, %rd46;
	shl.b64 	%rd216, %rd215, 4;
	add.s64 	%rd217, %rd2, %rd216;
	ld.global.nc.v4.f32 	{%f41, %f42, %f43, %f44}, [%rd217];
	st.global.v4.f32 	[%rd214], {%f41, %f42, %f43, %f44};
	add.s64 	%rd218, %rd543, 3;
	and.b64  	%rd219, %rd218, 4294967295;
	add.s64 	%rd220, %rd219, %rd45;
	shl.b64 	%rd221, %rd220, 4;
	add.s64 	%rd222, %rd1, %rd221;
	add.s64 	%rd223, %rd219, %rd46;
	shl.b64 	%rd224, %rd223, 4;
	add.s64 	%rd225, %rd2, %rd224;
	ld.global.nc.v4.f32 	{%f45, %f46, %f47, %f48}, [%rd225];
	st.global.v4.f32 	[%rd222], {%f45, %f46, %f47, %f48};
	add.s64 	%rd226, %rd543, 4;
	and.b64  	%rd543, %rd226, 4294967295;
$L__BB2_69:
	setp.eq.s64 	%p22, %rd101, 0;
	@%p22 bra 	$L__BB2_74;
	setp.eq.s64 	%p23, %rd101, 1;
	@%p23 bra 	$L__BB2_72;
	add.s64 	%rd227, %rd543, %rd45;
	shl.b64 	%rd228, %rd227, 4;
	add.s64 	%rd229, %rd1, %rd228;
	add.s64 	%rd230, %rd543, %rd46;
	shl.b64 	%rd231, %rd230, 4;
	add.s64 	%rd232, %rd2, %rd231;
	ld.global.nc.v4.f32 	{%f49, %f50, %f51, %f52}, [%rd232];
	st.global.v4.f32 	[%rd229], {%f49, %f50, %f51, %f52};
	add.s64 	%rd233, %rd543, 1;
	and.b64  	%rd234, %rd233, 4294967295;
	add.s64 	%rd235, %rd234, %rd45;
	shl.b64 	%rd236, %rd235, 4;
	add.s64 	%rd237, %rd1, %rd236;
	add.s64 	%rd238, %rd234, %rd46;
	shl.b64 	%rd239, %rd238, 4;
	add.s64 	%rd240, %rd2, %rd239;
	ld.global.nc.v4.f32 	{%f53, %f54, %f55, %f56}, [%rd240];
	st.global.v4.f32 	[%rd237], {%f53, %f54, %f55, %f56};
	add.s64 	%rd241, %rd543, 2;
	and.b64  	%rd543, %rd241, 4294967295;
$L__BB2_72:
	and.b64  	%rd242, %rd116, 1;
	setp.eq.b64 	%p24, %rd242, 1;
	not.pred 	%p25, %p24;
	@%p25 bra 	$L__BB2_74;
	add.s64 	%rd243, %rd543, %rd45;
	shl.b64 	%rd244, %rd243, 4;
	add.s64 	%rd245, %rd1, %rd244;
	add.s64 	%rd246, %rd543, %rd46;
	shl.b64 	%rd247, %rd246, 4;
	add.s64 	%rd248, %rd2, %rd247;
	ld.global.nc.v4.f32 	{%f57, %f58, %f59, %f60}, [%rd248];
	st.global.v4.f32 	[%rd245], {%f57, %f58, %f59, %f60};
$L__BB2_74:
	ret;

}


// ===== COMPILED SASS (sm_100) =====

	.target	sm_100

	.elftype	@"ET_EXEC"


//--------------------- .note.nv.tkinfo           --------------------------
	.section	.note.nv.tkinfo,"",@"SHT_NOTE"
	.sectionflags	@"SHF_NOTE_NV_TKINFO"
	.tkinfo
        /*0018*/ 	.word	0x00000002
        /*0030*/ 	.string	""
        /*0030*/ 	.string	"ptxas"
        /*0030*/ 	.string	"Cuda compilation tools, release 13.0, V13.0.88"
        /*0030*/ 	.string	"Build cuda_13.0.r13.0/compiler.36424714_0"
        /*0030*/ 	.string	"-arch sm_100 -m 64 "



//--------------------- .note.nv.cuinfo           --------------------------
	.section	.note.nv.cuinfo,"",@"SHT_NOTE"
	.sectionflags	@"SHF_NOTE_NV_CUINFO"
        /*0018*/ 	.short	0x0002
        /*001a*/ 	.short	0x0064
        /*001c*/ 	.short	0x0082
	.zero		2


//--------------------- .nv.info                  --------------------------
	.section	.nv.info,"",@"SHT_CUDA_INFO"
	.align	4


	//----- nvinfo : EIATTR_REGCOUNT
	.align		4
        /*0000*/ 	.byte	0x04, 0x2f
        /*0002*/ 	.short	(.L_1 - .L_0)
	.align		4
.L_0:
        /*0004*/ 	.word	index@(rearrange)
        /*0008*/ 	.word	0x00000014


	//----- nvinfo : EIATTR_FRAME_SIZE
	.align		4
.L_1:
        /*000c*/ 	.byte	0x04, 0x11
        /*000e*/ 	.short	(.L_3 - .L_2)
	.align		4
.L_2:
        /*0010*/ 	.word	index@(rearrange)
        /*0014*/ 	.word	0x00000000


	//----- nvinfo : EIATTR_REGCOUNT
	.align		4
.L_3:
        /*0018*/ 	.byte	0x04, 0x2f
        /*001a*/ 	.short	(.L_5 - .L_4)
	.align		4
.L_4:
        /*001c*/ 	.word	index@(fill_src)
        /*0020*/ 	.word	0x00000015


	//----- nvinfo : EIATTR_FRAME_SIZE
	.align		4
.L_5:
        /*0024*/ 	.byte	0x04, 0x11
        /*0026*/ 	.short	(.L_7 - .L_6)
	.align		4
.L_6:
        /*0028*/ 	.word	index@(fill_src)
        /*002c*/ 	.word	0x00000000


	//----- nvinfo : EIATTR_REGCOUNT
	.align		4
.L_7:
        /*0030*/ 	.byte	0x04, 0x2f
        /*0032*/ 	.short	(.L_9 - .L_8)
	.align		4
.L_8:
        /*0034*/ 	.word	index@(rearrange2)
        /*0038*/ 	.word	0x0000002a


	//----- nvinfo : EIATTR_FRAME_SIZE
	.align		4
.L_9:
        /*003c*/ 	.byte	0x04, 0x11
        /*003e*/ 	.short	(.L_11 - .L_10)
	.align		4
.L_10:
        /*0040*/ 	.word	index@(rearrange2)
        /*0044*/ 	.word	0x00000000


	//----- nvinfo : EIATTR_MIN_STACK_SIZE
	.align		4
.L_11:
        /*0048*/ 	.byte	0x04, 0x12
        /*004a*/ 	.short	(.L_13 - .L_12)
	.align		4
.L_12:
        /*004c*/ 	.word	index@(rearrange2)
        /*0050*/ 	.word	0x00000000


	//----- nvinfo : EIATTR_MIN_STACK_SIZE
	.align		4
.L_13:
        /*0054*/ 	.byte	0x04, 0x12
        /*0056*/ 	.short	(.L_15 - .L_14)
	.align		4
.L_14:
        /*0058*/ 	.word	index@(fill_src)
        /*005c*/ 	.word	0x00000000


	//----- nvinfo : EIATTR_MIN_STACK_SIZE
	.align		4
.L_15:
        /*0060*/ 	.byte	0x04, 0x12
        /*0062*/ 	.short	(.L_17 - .L_16)
	.align		4
.L_16:
        /*0064*/ 	.word	index@(rearrange)
        /*0068*/ 	.word	0x00000000
.L_17:


//--------------------- .nv.compat                --------------------------
	.section	.nv.compat,"",@"SHT_CUDA_COMPAT_INFO"
	.align	4
        /*0000*/ 	.byte	0x02, 0x09, 0x00, 0x00, 0x02, 0x02, 0x01, 0x00, 0x02, 0x05, 0x05, 0x00, 0x03, 0x07, 0x01, 0x01
        /*0010*/ 	.byte	0x02, 0x03, 0x00, 0x00, 0x02, 0x06, 0x01, 0x00, 0x04, 0x0b, 0x08, 0x00, 0x09, 0x00, 0x00, 0x00
        /*0020*/ 	.byte	0x00, 0x00, 0x00, 0x00


//--------------------- .nv.info.rearrange2       --------------------------
	.section	.nv.info.rearrange2,"",@"SHT_CUDA_INFO"
	.sectionflags	@""
	.align	4


	//----- nvinfo : EIATTR_CUDA_API_VERSION
	.align		4
        /*0000*/ 	.byte	0x04, 0x37
        /*0002*/ 	.short	(.L_19 - .L_18)
.L_18:
        /*0004*/ 	.word	0x00000082


	//----- nvinfo : EIATTR_KPARAM_INFO
	.align		4
.L_19:
        /*0008*/ 	.byte	0x04, 0x17
        /*000a*/ 	.short	(.L_21 - .L_20)
.L_20:
        /*000c*/ 	.word	0x00000000
        /*0010*/ 	.short	0x0007
        /*0012*/ 	.short	0x0038
        /*0014*/ 	.byte	0x00, 0xf0, 0x21, 0x00


	//----- nvinfo : EIATTR_KPARAM_INFO
	.align		4
.L_21:
        /*0018*/ 	.byte	0x04, 0x17
        /*001a*/ 	.short	(.L_23 - .L_22)
.L_22:
        /*001c*/ 	.word	0x00000000
        /*0020*/ 	.short	0x0006
        /*0022*/ 	.short	0x0030
        /*0024*/ 	.byte	0x00, 0xf0, 0x05, 0x00


	//----- nvinfo : EIATTR_KPARAM_INFO
	.align		4
.L_23:
        /*0028*/ 	.byte	0x04, 0x17
        /*002a*/ 	.short	(.L_25 - .L_24)
.L_24:
        /*002c*/ 	.word	0x00000000
        /*0030*/ 	.short	0x0005
        /*0032*/ 	.short	0x0028
        /*0034*/ 	.byte	0x00, 0xf0, 0x21, 0x00


	//----- nvinfo : EIATTR_KPARAM_INFO
	.align		4
.L_25:
        /*0038*/ 	.byte	0x04, 0x17
        /*003a*/ 	.short	(.L_27 - .L_26)
.L_26:
        /*003c*/ 	.word	0x00000000
        /*0040*/ 	.short	0x0004
        /*0042*/ 	.short	0x0020
        /*0044*/ 	.byte	0x00, 0xf0, 0x21, 0x00


	//----- nvinfo : EIATTR_KPARAM_INFO
	.align		4
.L_27:
        /*0048*/ 	.byte	0x04, 0x17
        /*004a*/ 	.short	(.L_29 - .L_28)
.L_28:
        /*004c*/ 	.word	0x00000000
        /*0050*/ 	.short	0x0003
        /*0052*/ 	.short	0x0018
        /*0054*/ 	.byte	0x00, 0xf5, 0x21, 0x00


	//----- nvinfo : EIATTR_KPARAM_INFO
	.align		4
.L_29:
        /*0058*/ 	.byte	0x04, 0x17
        /*005a*/ 	.short	(.L_31 - .L_30)
.L_30:
        /*005c*/ 	.word	0x00000000
        /*0060*/ 	.short	0x0002
        /*0062*/ 	.short	0x0010
        /*0064*/ 	.byte	0x00, 0xf0, 0x21, 0x00


	//----- nvinfo : EIATTR_KPARAM_INFO
	.align		4
.L_31:
        /*0068*/ 	.byte	0x04, 0x17
        /*006a*/ 	.short	(.L_33 - .L_32)
.L_32:
        /*006c*/ 	.word	0x00000000
        /*0070*/ 	.short	0x0001
        /*0072*/ 	.short	0x0008
        /*0074*/ 	.byte	0x00, 0xf0, 0x21, 0x00


	//----- nvinfo : EIATTR_KPARAM_INFO
	.align		4
.L_33:
        /*0078*/ 	.byte	0x04, 0x17
        /*007a*/ 	.short	(.L_35 - .L_34)
.L_34:
        /*007c*/ 	.word	0x00000000
        /*0080*/ 	.short	0x0000
        /*0082*/ 	.short	0x0000
        /*0084*/ 	.byte	0x00, 0xf5, 0x21, 0x00


	//----- nvinfo : EIATTR_SPARSE_MMA_MASK
	.align		4
.L_35:
        /*0088*/ 	.byte	0x03, 0x50
        /*008a*/ 	.short	0x0000


	//----- nvinfo : EIATTR_MAXREG_COUNT
	.align		4
        /*008c*/ 	.byte	0x03, 0x1b
        /*008e*/ 	.short	0x00ff


	//----- nvinfo : EIATTR_MERCURY_ISA_VERSION
	.align		4
        /*0090*/ 	.byte	0x03, 0x5f
        /*0092*/ 	.short	0x0101


	//----- nvinfo : EIATTR_VRC_CTA_INIT_COUNT
	.align		4
        /*0094*/ 	.byte	0x02, 0x4a
	.zero		1
	.zero		1


	//----- nvinfo : EIATTR_EXIT_INSTR_OFFSETS
	.align		4
        /*0098*/ 	.byte	0x04, 0x1c
        /*009a*/ 	.short	(.L_37 - .L_36)


	//   ....[0]....
.L_36:
        /*009c*/ 	.word	0x000000b0


	//   ....[1]....
        /*00a0*/ 	.word	0x000000f0


	//   ....[2]....
        /*00a4*/ 	.word	0x00000580


	//   ....[3]....
        /*00a8*/ 	.word	0x000008e0


	//   ....[4]....
        /*00ac*/ 	.word	0x00000ae0


	//   ....[5]....
        /*00b0*/ 	.word	0x00000bb0


	//   ....[6]....
        /*00b4*/ 	.word	0x00000bf0


	//   ....[7]....
        /*00b8*/ 	.word	0x00002320


	//   ....[8]....
        /*00bc*/ 	.word	0x000024a0


	//   ....[9]....
        /*00c0*/ 	.word	0x00002510


	//   ....[10]....
        /*00c4*/ 	.word	0x00002a60


	//   ....[11]....
        /*00c8*/ 	.word	0x00002e80


	//   ....[12]....
        /*00cc*/ 	.word	0x00003110


	//   ....[13]....
        /*00d0*/ 	.word	0x000031c0


	//   ....[14]....
        /*00d4*/ 	.word	0x00003250


	//   ....[15]....
        /*00d8*/ 	.word	0x00003290


	//   ....[16]....
        /*00dc*/ 	.word	0x00003820


	//   ....[17]....
        /*00e0*/ 	.word	0x00003c00


	//   ....[18]....
        /*00e4*/ 	.word	0x00003e40


	//   ....[19]....
        /*00e8*/ 	.word	0x00003f30


	//   ....[20]....
        /*00ec*/ 	.word	0x00003f70


	//   ....[21]....
        /*00f0*/ 	.word	0x00004400


	//   ....[22]....
        /*00f4*/ 	.word	0x00004760


	//   ....[23]....
        /*00f8*/ 	.word	0x00004960


	//   ....[24]....
        /*00fc*/ 	.word	0x00004a30


	//   ....[25]....
        /*0100*/ 	.word	0x00004a70


	//   ....[26]....
        /*0104*/ 	.word	0x00004ef0


	//   ....[27]....
        /*0108*/ 	.word	0x00005250


	//   ....[28]....
        /*010c*/ 	.word	0x00005450


	//   ....[29]....
        /*0110*/ 	.word	0x00005520


	//----- nvinfo : EIATTR_CBANK_PARAM_SIZE
	.align		4
.L_37:
        /*0114*/ 	.byte	0x03, 0x19
        /*0116*/ 	.short	0x0040


	//----- nvinfo : EIATTR_PARAM_CBANK
	.align		4
        /*0118*/ 	.byte	0x04, 0x0a
        /*011a*/ 	.short	(.L_39 - .L_38)
	.align		4
.L_38:
        /*011c*/ 	.word	index@(.nv.constant0.rearrange2)
        /*0120*/ 	.short	0x0380
        /*0122*/ 	.short	0x0040


	//----- nvinfo : EIATTR_SW_WAR
	.align		4
.L_39:
        /*0124*/ 	.byte	0x04, 0x36
        /*0126*/ 	.short	(.L_41 - .L_40)
.L_40:
        /*0128*/ 	.word	0x00000008
.L_41:


//--------------------- .nv.info.fill_src         --------------------------
	.section	.nv.info.fill_src,"",@"SHT_CUDA_INFO"
	.sectionflags	@""
	.align	4


	//----- nvinfo : EIATTR_CUDA_API_VERSION
	.align		4
        /*0000*/ 	.byte	0x04, 0x37
        /*0002*/ 	.short	(.L_43 - .L_42)
.L_42:
        /*0004*/ 	.word	0x00000082


	//----- nvinfo : EIATTR_KPARAM_INFO
	.align		4
.L_43:
        /*0008*/ 	.byte	0x04, 0x17
        /*000a*/ 	.short	(.L_45 - .L_44)
.L_44:
        /*000c*/ 	.word	0x00000000
        /*0010*/ 	.short	0x0002
        /*0012*/ 	.short	0x000c
        /*0014*/ 	.byte	0x00, 0xf0, 0x11, 0x00


	//----- nvinfo : EIATTR_KPARAM_INFO
	.align		4
.L_45:
        /*0018*/ 	.byte	0x04, 0x17
        /*001a*/ 	.short	(.L_47 - .L_46)
.L_46:
        /*001c*/ 	.word	0x00000000
        /*0020*/ 	.short	0x0001
        /*0022*/ 	.short	0x0008
        /*0024*/ 	.byte	0x00, 0xf0, 0x11, 0x00


	//----- nvinfo : EIATTR_KPARAM_INFO
	.align		4
.L_47:
        /*0028*/ 	.byte	0x04, 0x17
        /*002a*/ 	.short	(.L_49 - .L_48)
.L_48:
        /*002c*/ 	.word	0x00000000
        /*0030*/ 	.short	0x0000
        /*0032*/ 	.short	0x0000
        /*0034*/ 	.byte	0x00, 0xf5, 0x21, 0x00


	//----- nvinfo : EIATTR_SPARSE_MMA_MASK
	.align		4
.L_49:
        /*0038*/ 	.byte	0x03, 0x50
        /*003a*/ 	.short	0x0000


	//----- nvinfo : EIATTR_MAXREG_COUNT
	.align		4
        /*003c*/ 	.byte	0x03, 0x1b
        /*003e*/ 	.short	0x00ff


	//----- nvinfo : EIATTR_MERCURY_ISA_VERSION
	.align		4
        /*0040*/ 	.byte	0x03, 0x5f
        /*0042*/ 	.short	0x0101


	//----- nvinfo : EIATTR_VRC_CTA_INIT_COUNT
	.align		4
        /*0044*/ 	.byte	0x02, 0x4a
	.zero		1
	.zero		1


	//----- nvinfo : EIATTR_EXIT_INSTR_OFFSETS
	.align		4
        /*0048*/ 	.byte	0x04, 0x1c
        /*004a*/ 	.short	(.L_51 - .L_50)


	//   ....[0]....
.L_50:
        /*004c*/ 	.word	0x00000090


	//   ....[1]....
        /*0050*/ 	.word	0x00000690


	//   ....[2]....
        /*0054*/ 	.word	0x00000740


	//----- nvinfo : EIATTR_CRS_STACK_SIZE
	.align		4
.L_51:
        /*0058*/ 	.byte	0x04, 0x1e
        /*005a*/ 	.short	(.L_53 - .L_52)
.L_52:
        /*005c*/ 	.word	0x00000000


	//----- nvinfo : EIATTR_CBANK_PARAM_SIZE
	.align		4
.L_53:
        /*0060*/ 	.byte	0x03, 0x19
        /*0062*/ 	.short	0x0010


	//----- nvinfo : EIATTR_PARAM_CBANK
	.align		4
        /*0064*/ 	.byte	0x04, 0x0a
        /*0066*/ 	.short	(.L_55 - .L_54)
	.align		4
.L_54:
        /*0068*/ 	.word	index@(.nv.constant0.fill_src)
        /*006c*/ 	.short	0x0380
        /*006e*/ 	.short	0x0010


	//----- nvinfo : EIATTR_SW_WAR
	.align		4
.L_55:
        /*0070*/ 	.byte	0x04, 0x36
        /*0072*/ 	.short	(.L_57 - .L_56)
.L_56:
        /*0074*/ 	.word	0x00000008
.L_57:


//--------------------- .nv.info.rearrange        --------------------------
	.section	.nv.info.rearrange,"",@"SHT_CUDA_INFO"
	.sectionflags	@""
	.align	4


	//----- nvinfo : EIATTR_CUDA_API_VERSION
	.align		4
        /*0000*/ 	.byte	0x04, 0x37
        /*0002*/ 	.short	(.L_59 - .L_58)
.L_58:
        /*0004*/ 	.word	0x00000082


	//----- nvinfo : EIATTR_KPARAM_INFO
	.align		4
.L_59:
        /*0008*/ 	.byte	0x04, 0x17
        /*000a*/ 	.short	(.L_61 - .L_60)
.L_60:
        /*000c*/ 	.word	0x00000000
        /*0010*/ 	.short	0x0006
        /*0012*/ 	.short	0x0030
        /*0014*/ 	.byte	0x00, 0xf0, 0x05, 0x00


	//----- nvinfo : EIATTR_KPARAM_INFO
	.align		4
.L_61:
        /*0018*/ 	.byte	0x04, 0x17
        /*001a*/ 	.short	(.L_63 - .L_62)
.L_62:
        /*001c*/ 	.word	0x00000000
        /*0020*/ 	.short	0x0005
        /*0022*/ 	.short	0x0028
        /*0024*/ 	.byte	0x00, 0xf0, 0x21, 0x00


	//----- nvinfo : EIATTR_KPARAM_INFO
	.align		4
.L_63:
        /*0028*/ 	.byte	0x04, 0x17
        /*002a*/ 	.short	(.L_65 - .L_64)
.L_64:
        /*002c*/ 	.word	0x00000000
        /*0030*/ 	.short	0x0004
        /*0032*/ 	.short	0x0020
        /*0034*/ 	.byte	0x00, 0xf0, 0x21, 0x00


	//----- nvinfo : EIATTR_KPARAM_INFO
	.align		4
.L_65:
        /*0038*/ 	.byte	0x04, 0x17
        /*003a*/ 	.short	(.L_67 - .L_66)
.L_66:
        /*003c*/ 	.word	0x00000000
        /*0040*/ 	.short	0x0003
        /*0042*/ 	.short	0x0018
        /*0044*/ 	.byte	0x00, 0xf5, 0x21, 0x00


	//----- nvinfo : EIATTR_KPARAM_INFO
	.align		4
.L_67:
        /*0048*/ 	.byte	0x04, 0x17
        /*004a*/ 	.short	(.L_69 - .L_68)
.L_68:
        /*004c*/ 	.word	0x00000000
        /*0050*/ 	.short	0x0002
        /*0052*/ 	.short	0x0010
        /*0054*/ 	.byte	0x00, 0xf0, 0x21, 0x00


	//----- nvinfo : EIATTR_KPARAM_INFO
	.align		4
.L_69:
        /*0058*/ 	.byte	0x04, 0x17
        /*005a*/ 	.short	(.L_71 - .L_70)
.L_70:
        /*005c*/ 	.word	0x00000000
        /*0060*/ 	.short	0x0001
        /*0062*/ 	.short	0x0008
        /*0064*/ 	.byte	0x00, 0xf0, 0x21, 0x00


	//----- nvinfo : EIATTR_KPARAM_INFO
	.align		4
.L_71:
        /*0068*/ 	.byte	0x04, 0x17
        /*006a*/ 	.short	(.L_73 - .L_72)
.L_72:
        /*006c*/ 	.word	0x00000000
        /*0070*/ 	.short	0x0000
        /*0072*/ 	.short	0x0000
        /*0074*/ 	.byte	0x00, 0xf5, 0x21, 0x00


	//----- nvinfo : EIATTR_SPARSE_MMA_MASK
	.align		4
.L_73:
        /*0078*/ 	.byte	0x03, 0x50
        /*007a*/ 	.short	0x0000


	//----- nvinfo : EIATTR_MAXREG_COUNT
	.align		4
        /*007c*/ 	.byte	0x03, 0x1b
        /*007e*/ 	.short	0x00ff


	//----- nvinfo : EIATTR_MERCURY_ISA_VERSION
	.align		4
        /*0080*/ 	.byte	0x03, 0x5f
        /*0082*/ 	.short	0x0101


	//----- nvinfo : EIATTR_VRC_CTA_INIT_COUNT
	.align		4
        /*0084*/ 	.byte	0x02, 0x4a
	.zero		1
	.zero		1


	//----- nvinfo : EIATTR_EXIT_INSTR_OFFSETS
	.align		4
        /*0088*/ 	.byte	0x04, 0x1c
        /*008a*/ 	.short	(.L_75 - .L_74)


	//   ....[0]....
.L_74:
        /*008c*/ 	.word	0x000000b0


	//   ....[1]....
        /*0090*/ 	.word	0x000002a0


	//   ....[2]....
        /*0094*/ 	.word	0x00000490


	//   ....[3]....
        /*0098*/ 	.word	0x00000660


	//   ....[4]....
        /*009c*/ 	.word	0x000006c0


	//   ....[5]....
        /*00a0*/ 	.word	0x000008b0


	//   ....[6]....
        /*00a4*/ 	.word	0x00000a80


	//   ....[7]....
        /*00a8*/ 	.word	0x00000c70


	//----- nvinfo : EIATTR_CBANK_PARAM_SIZE
	.align		4
.L_75:
        /*00ac*/ 	.byte	0x03, 0x19
        /*00ae*/ 	.short	0x0031


	//----- nvinfo : EIATTR_PARAM_CBANK
	.align		4
        /*00b0*/ 	.byte	0x04, 0x0a
        /*00b2*/ 	.short	(.L_77 - .L_76)
	.align		4
.L_76:
        /*00b4*/ 	.word	index@(.nv.constant0.rearrange)
        /*00b8*/ 	.short	0x0380
        /*00ba*/ 	.short	0x0031


	//----- nvinfo : EIATTR_SW_WAR
	.align		4
.L_77:
        /*00bc*/ 	.byte	0x04, 0x36
        /*00be*/ 	.short	(.L_79 - .L_78)
.L_78:
        /*00c0*/ 	.word	0x00000008
.L_79:


//--------------------- .nv.callgraph             --------------------------
	.section	.nv.callgraph,"",@"SHT_CUDA_CALLGRAPH"
	.align	4
	.sectionentsize	8
	.align		4
        /*0000*/ 	.word	0x00000000
	.align		4
        /*0004*/ 	.word	0xffffffff
	.align		4
        /*0008*/ 	.word	0x00000000
	.align		4
        /*000c*/ 	.word	0xfffffffe
	.align		4
        /*0010*/ 	.word	0x00000000
	.align		4
        /*0014*/ 	.word	0xfffffffd
	.align		4
        /*0018*/ 	.word	0x00000000
	.align		4
        /*001c*/ 	.word	0xfffffffc


//--------------------- .text.rearrange2          --------------------------
	.section	.text.rearrange2,"ax",@progbits
	.align	128
        .global         rearrange2
        .type           rearrange2,@function
        .size           rearrange2,(.L_x_50 - rearrange2)
        .other          rearrange2,@"STO_CUDA_ENTRY STV_DEFAULT"
rearrange2:
.text.rearrange2:
[----:B------:R-:W-:Y:S08]  /*0000*/  LDC R1, c[0x0][0x37c] ;  /* 0x0000df00ff017b82 */ /* 0x000ff00000000800 */
[----:B------:R-:W0:Y:S01]  /*0010*/  LDC.U8 R0, c[0x0][0x3b0] ;  /* 0x0000ec00ff007b82 */ /* 0x000e220000000000 */
[----:B------:R-:W1:Y:S01]  /*0020*/  LDCU.64 UR16, c[0x0][0x358] ;  /* 0x00006b00ff1077ac */ /* 0x000e620008000a00 */
[----:B0-----:R-:W-:-:S04]  /*0030*/  PRMT R0, R0, 0x9910, RZ ;  /* 0x0000991000007816 */ /* 0x001fc800000000ff */
[----:B------:R-:W-:-:S13]  /*0040*/  ISETP.GT.AND P0, PT, R0, 0x7, PT ;  /* 0x000000070000780c */ /* 0x000fda0003f04270 */
[----:B-1----:R-:W-:Y:S05]  /*0050*/  @P0 BRA `(.L_x_0) ;  /* 0x0000003000680947 */ /* 0x002fea0003800000 */
[----:B------:R-:W-:-:S13]  /*0060*/  ISETP.NE.AND P0, PT, R0, 0x1, PT ;  /* 0x000000010000780c */ /* 0x000fda0003f05270 */
[----:B------:R-:W-:Y:S05]  /*0070*/  @!P0 BRA `(.L_x_1) ;  /* 0x0000002400188947 */ /* 0x000fea0003800000 */
[----:B------:R-:W-:-:S13]  /*0080*/  ISETP.NE.AND P0, PT, R0, 0x2, PT ;  /* 0x000000020000780c */ /* 0x000fda0003f05270 */
[----:B------:R-:W-:Y:S05]  /*0090*/  @!P0 BRA `(.L_x_2) ;  /* 0x0000000800c88947 */ /* 0x000fea0003800000 */
[----:B------:R-:W-:-:S13]  /*00a0*/  ISETP.NE.AND P0, PT, R0, 0x4, PT ;  /* 0x000000040000780c */ /* 0x000fda0003f05270 */
[----:B------:R-:W-:Y:S05]  /*00b0*/  @P0 EXIT ;  /* 0x000000000000094d */ /* 0x000fea0003800000 */
[----:B------:R-:W0:Y:S02]  /*00c0*/  LDC.64 R2, c[0x0][0x3b8] ;  /* 0x0000ee00ff027b82 */ /* 0x000e240000000a00 */
[----:B0-----:R-:W-:-:S04]  /*00d0*/  ISETP.GE.U32.AND P0, PT, R2, 0x1, PT ;  /* 0x000000010200780c */ /* 0x001fc80003f06070 */
[----:B------:R-:W-:-:S13]  /*00e0*/  ISETP.GE.AND.EX P0, PT, R3, RZ, PT, P0 ;  /* 0x000000ff0300720c */ /* 0x000fda0003f06300 */
[----:B------:R-:W-:Y:S05]  /*00f0*/  @!P0 EXIT ;  /* 0x000000000000894d */ /* 0x000fea0003800000 */
[----:B------:R-:W0:Y:S01]  /*0100*/  S2R R9, SR_TID.X ;  /* 0x0000000000097919 */ /* 0x000e220000002100 */
[----:B------:R-:W1:Y:S01]  /*0110*/  S2UR UR8, SR_CTAID.Y ;  /* 0x00000000000879c3 */ /* 0x000e620000002600 */
[----:B------:R-:W1:Y:S01]  /*0120*/  LDCU.128 UR12, c[0x0][0x3a0] ;  /* 0x00007400ff0c77ac */ /* 0x000e620008000c00 */
[C---:B------:R-:W-:Y:S01]  /*0130*/  IADD3 R6, P0, PT, R2.reuse, -0x1, RZ ;  /* 0xffffffff02067810 */ /* 0x040fe20007f1e0ff */
[----:B------:R-:W0:Y:S01]  /*0140*/  S2R R0, SR_CTAID.X ;  /* 0x0000000000007919 */ /* 0x000e220000002500 */
[----:B------:R-:W-:Y:S01]  /*0150*/  LOP3.LUT R12, R2, 0x7, RZ, 0xc0, !PT ;  /* 0x00000007020c7812 */ /* 0x000fe200078ec0ff */
[----:B------:R-:W2:Y:S01]  /*0160*/  LDCU.64 UR10, c[0x0][0x388] ;  /* 0x00007100ff0a77ac */ /* 0x000ea20008000a00 */
[----:B------:R-:W-:Y:S01]  /*0170*/  ISETP.GE.U32.AND P1, PT, R6, 0x7, PT ;  /* 0x000000070600780c */ /* 0x000fe20003f26070 */
[----:B------:R-:W-:Y:S01]  /*0180*/  IMAD.MOV.U32 R18, RZ, RZ, RZ ;  /* 0x000000ffff127224 */ /* 0x000fe200078e00ff */
[----:B------:R-:W3:Y:S01]  /*0190*/  LDC.64 R10, c[0x0][0x390] ;  /* 0x0000e400ff0a7b82 */ /* 0x000ee20000000a00 */
[----:B------:R-:W0:Y:S01]  /*01a0*/  LDCU UR18, c[0x0][0x360] ;  /* 0x00006c00ff1277ac */ /* 0x000e220008000800 */
[----:B-1----:R-:W-:-:S02]  /*01b0*/  UIMAD.WIDE.U32 UR4, UR8, UR12, URZ ;  /* 0x0000000c080472a5 */ /* 0x002fc4000f8e00ff */
[----:B--2---:R-:W-:Y:S02]  /*01c0*/  UIMAD.WIDE.U32 UR6, UR8, UR10, URZ ;  /* 0x0000000a080672a5 */ /* 0x004fe4000f8e00ff */
[----:B------:R-:W-:Y:S02]  /*01d0*/  UIMAD UR9, UR8, UR13, UR5 ;  /* 0x0000000d080972a4 */ /* 0x000fe4000f8e0205 */
[----:B------:R-:W-:Y:S01]  /*01e0*/  IMAD.U32 R5, RZ, RZ, UR5 ;  /* 0x00000005ff057e24 */ /* 0x000fe2000f8e00ff */
[----:B------:R-:W-:Y:S01]  /*01f0*/  UIMAD UR7, UR8, UR11, UR7 ;  /* 0x0000000b080772a4 */ /* 0x000fe2000f8e0207 */
[----:B------:R-:W-:Y:S02]  /*0200*/  IMAD.U32 R4, RZ, RZ, UR4 ;  /* 0x00000004ff047e24 */ /* 0x000fe4000f8e00ff */
[----:B------:R-:W-:Y:S02]  /*0210*/  IMAD.U32 R5, RZ, RZ, UR9 ;  /* 0x00000009ff057e24 */ /* 0x000fe4000f8e00ff */
[----:B0-----:R-:W-:Y:S01]  /*0220*/  IMAD R9, R0, UR18, R9 ;  /* 0x0000001200097c24 */ /* 0x001fe2000f8e0209 */
[----:B------:R-:W-:-:S02]  /*0230*/  IADD3.X R0, PT, PT, R3, -0x1, RZ, P0, !PT ;  /* 0xffffffff03007810 */ /* 0x000fc400007fe4ff */
[----:B------:R-:W-:Y:S01]  /*0240*/  ISETP.NE.U32.AND P0, PT, R12, RZ, PT ;  /* 0x000000ff0c00720c */ /* 0x000fe20003f05070 */
[C---:B------:R-:W-:Y:S01]  /*0250*/  IMAD.WIDE.U32 R4, R9.reuse, UR14, R4 ;  /* 0x0000000e09047c25 */ /* 0x040fe2000f8e0004 */
[----:B------:R-:W-:Y:S02]  /*0260*/  ISETP.GE.U32.AND.EX P1, PT, R0, RZ, PT, P1 ;  /* 0x000000ff0000720c */ /* 0x000fe40003f26110 */
[----:B------:R-:W-:Y:S01]  /*0270*/  ISETP.NE.AND.EX P0, PT, RZ, RZ, PT, P0 ;  /* 0x000000ffff00720c */ /* 0x000fe20003f05300 */
[----:B---3--:R-:W-:-:S04]  /*0280*/  IMAD.WIDE.U32 R6, R9, R10, UR6 ;  /* 0x0000000609067e25 */ /* 0x008fc8000f8e000a */
[C---:B------:R-:W-:Y:S02]  /*0290*/  IMAD R5, R9.reuse, UR15, R5 ;  /* 0x0000000f09057c24 */ /* 0x040fe4000f8e0205 */
[----:B------:R-:W-:Y:S02]  /*02a0*/  IMAD R9, R9, R11, R7 ;  /* 0x0000000b09097224 */ /* 0x000fe400078e0207 */
[----:B------:R-:W-:Y:S01]  /*02b0*/  IMAD.MOV.U32 R7, RZ, RZ, RZ ;  /* 0x000000ffff077224 */ /* 0x000fe200078e00ff */
[----:B------:R-:W-:Y:S02]  /*02c0*/  SHF.R.U64 R0, R4, 0x2, R5 ;  /* 0x0000000204007819 */ /* 0x000fe40000001205 */
[--C-:B------:R-:W-:Y:S02]  /*02d0*/  SHF.R.U64 R4, R6, 0x2, R9.reuse ;  /* 0x0000000206047819 */ /* 0x100fe40000001209 */
[----:B------:R-:W-:Y:S02]  /*02e0*/  SHF.R.U32.HI R6, RZ, 0x2, R9 ;  /* 0x00000002ff067819 */ /* 0x000fe40000011609 */
[----:B------:R-:W-:Y:S01]  /*02f0*/  SHF.R.U32.HI R5, RZ, 0x2, R5 ;  /* 0x00000002ff057819 */ /* 0x000fe20000011605 */
[----:B------:R-:W-:Y:S06]  /*0300*/  @!P1 BRA `(.L_x_3) ;  /* 0x00000000009c9947 */ /* 0x000fec0003800000 */
[----:B------:R-:W-:Y:S01]  /*0310*/  IADD3 R22, P1, PT, R0, 0x3, RZ ;  /* 0x0000000300167810 */ /* 0x000fe20007f3e0ff */
[----:B------:R-:W0:Y:S01]  /*0320*/  LDCU.64 UR4, c[0x0][0x398] ;  /* 0x00007300ff0477ac */ /* 0x000e220008000a00 */
[----:B------:R-:W-:Y:S02]  /*0330*/  IADD3 R20, P2, PT, R4, 0x3, RZ ;  /* 0x0000000304147810 */ /* 0x000fe40007f5e0ff */
[----:B------:R-:W-:Y:S01]  /*0340*/  LOP3.LUT R7, R2, 0xfffffff8, RZ, 0xc0, !PT ;  /* 0xfffffff802077812 */ /* 0x000fe200078ec0ff */
[----:B------:R-:W-:Y:S01]  /*0350*/  IMAD.X R29, RZ, RZ, R5, P1 ;  /* 0x000000ffff1d7224 */ /* 0x000fe200008e0605 */
[----:B------:R-:W-:Y:S01]  /*0360*/  LOP3.LUT R18, R3, 0x7fffffff, RZ, 0xc0, !PT ;  /* 0x7fffffff03127812 */ /* 0x000fe200078ec0ff */
[----:B------:R-:W-:Y:S01]  /*0370*/  IMAD.X R27, RZ, RZ, R6, P2 ;  /* 0x000000ffff1b7224 */ /* 0x000fe200010e0606 */
[----:B------:R-:W1:Y:S01]  /*0380*/  LDCU.64 UR6, c[0x0][0x380] ;  /* 0x00007000ff0677ac */ /* 0x000e620008000a00 */
[----:B------:R-:W-:Y:S02]  /*0390*/  IMAD.MOV.U32 R14, RZ, RZ, R7 ;  /* 0x000000ffff0e7224 */ /* 0x000fe400078e0007 */
[----:B------:R-:W-:-:S07]  /*03a0*/  IMAD.MOV.U32 R16, RZ, RZ, R18 ;  /* 0x000000ffff107224 */ /* 0x000fce00078e0012 */
.L_x_4:
[----:B0-----:R-:W-:-:S04]  /*03b0*/  LEA R8, P1, R22, UR4, 0x2 ;  /* 0x0000000416087c11 */ /* 0x001fc8000f8210ff */
[----:B------:R-:W-:-:S05]  /*03c0*/  LEA.HI.X R9, R22, UR5, R29, 0x2, P1 ;  /* 0x0000000516097c11 */ /* 0x000fca00088f141d */
[----:B--2---:R-:W2:Y:S04]  /*03d0*/  LDG.E.CONSTANT R3, desc[UR16][R8.64+-0xc] ;  /* 0xfffff41008037981 */ /* 0x004ea8000c1e9900 */
[----:B------:R-:W3:Y:S04]  /*03e0*/  LDG.E.CONSTANT R13, desc[UR16][R8.64+-0x8] ;  /* 0xfffff810080d7981 */ /* 0x000ee8000c1e9900 */
[----:B------:R-:W4:Y:S04]  /*03f0*/  LDG.E.CONSTANT R15, desc[UR16][R8.64+-0x4] ;  /* 0xfffffc10080f7981 */ /* 0x000f28000c1e9900 */
[----:B------:R-:W5:Y:S04]  /*0400*/  LDG.E.CONSTANT R17, desc[UR16][R8.64] ;  /* 0x0000001008117981 */ /* 0x000f68000c1e9900 */
[----:B------:R-:W5:Y:S04]  /*0410*/  LDG.E.CONSTANT R19, desc[UR16][R8.64+0x4] ;  /* 0x0000041008137981 */ /* 0x000f68000c1e9900 */
[----:B------:R-:W5:Y:S04]  /*0420*/  LDG.E.CONSTANT R21, desc[UR16][R8.64+0x8] ;  /* 0x0000081008157981 */ /* 0x000f68000c1e9900 */
[----:B------:R-:W5:Y:S04]  /*0430*/  LDG.E.CONSTANT R23, desc[UR16][R8.64+0xc] ;  /* 0x00000c1008177981 */ /* 0x000f68000c1e9900 */
[----:B------:R-:W5:Y:S01]  /*0440*/  LDG.E.CONSTANT R25, desc[UR16][R8.64+0x10] ;  /* 0x0000101008197981 */ /* 0x000f62000c1e9900 */
[----:B-1----:R-:W-:-:S02]  /*0450*/  LEA R10, P1, R20, UR6, 0x2 ;  /* 0x00000006140a7c11 */ /* 0x002fc4000f8210ff */
[----:B------:R-:W-:Y:S02]  /*0460*/  IADD3 R22, P2, PT, R22, 0x8, RZ ;  /* 0x0000000816167810 */ /* 0x000fe40007f5e0ff */
[----:B------:R-:W-:Y:S02]  /*0470*/  LEA.HI.X R11, R20, UR7, R27, 0x2, P1 ;  /* 0x00000007140b7c11 */ /* 0x000fe400088f141b */
[----:B------:R-:W-:Y:S01]  /*0480*/  IADD3 R14, P1, PT, R14, -0x8, RZ ;  /* 0xfffffff80e0e7810 */ /* 0x000fe20007f3e0ff */
[----:B------:R-:W-:Y:S01]  /*0490*/  IMAD.X R29, RZ, RZ, R29, P2 ;  /* 0x000000ffff1d7224 */ /* 0x000fe200010e061d */
[----:B------:R-:W-:Y:S02]  /*04a0*/  IADD3 R20, P3, PT, R20, 0x8, RZ ;  /* 0x0000000814147810 */ /* 0x000fe40007f7e0ff */
[----:B------:R-:W-:Y:S02]  /*04b0*/  IADD3.X R16, PT, PT, R16, -0x1, RZ, P1, !PT ;  /* 0xffffffff10107810 */ /* 0x000fe40000ffe4ff */
[----:B------:R-:W-:Y:S01]  /*04c0*/  ISETP.NE.U32.AND P1, PT, R14, RZ, PT ;  /* 0x000000ff0e00720c */ /* 0x000fe20003f25070 */
[----:B------:R-:W-:-:S03]  /*04d0*/  IMAD.X R27, RZ, RZ, R27, P3 ;  /* 0x000000ffff1b7224 */ /* 0x000fc600018e061b */
[----:B------:R-:W-:Y:S01]  /*04e0*/  ISETP.NE.AND.EX P1, PT, R16, RZ, PT, P1 ;  /* 0x000000ff1000720c */ /* 0x000fe20003f25310 */
[----:B--2---:R2:W-:Y:S04]  /*04f0*/  STG.E desc[UR16][R10.64+-0xc], R3 ;  /* 0xfffff4030a007986 */ /* 0x0045e8000c101910 */
[----:B---3--:R2:W-:Y:S04]  /*0500*/  STG.E desc[UR16][R10.64+-0x8], R13 ;  /* 0xfffff80d0a007986 */ /* 0x0085e8000c101910 */
[----:B----4-:R2:W-:Y:S04]  /*0510*/  STG.E desc[UR16][R10.64+-0x4], R15 ;  /* 0xfffffc0f0a007986 */ /* 0x0105e8000c101910 */
[----:B-----5:R2:W-:Y:S04]  /*0520*/  STG.E desc[UR16][R10.64], R17 ;  /* 0x000000110a007986 */ /* 0x0205e8000c101910 */
[----:B------:R2:W-:Y:S04]  /*0530*/  STG.E desc[UR16][R10.64+0x4], R19 ;  /* 0x000004130a007986 */ /* 0x0005e8000c101910 */
[----:B------:R2:W-:Y:S04]  /*0540*/  STG.E desc[UR16][R10.64+0x8], R21 ;  /* 0x000008150a007986 */ /* 0x0005e8000c101910 */
[----:B------:R2:W-:Y:S04]  /*0550*/  STG.E desc[UR16][R10.64+0xc], R23 ;  /* 0x00000c170a007986 */ /* 0x0005e8000c101910 */
[----:B------:R2:W-:Y:S01]  /*0560*/  STG.E desc[UR16][R10.64+0x10], R25 ;  /* 0x000010190a007986 */ /* 0x0005e2000c101910 */
[----:B------:R-:W-:Y:S05]  /*0570*/  @P1 BRA `(.L_x_4) ;  /* 0xfffffffc008c1947 */ /* 0x000fea000383ffff */
.L_x_3:
[----:B------:R-:W-:Y:S05]  /*0580*/  @!P0 EXIT ;  /* 0x000000000000894d */ /* 0x000fea0003800000 */
[----:B------:R-:W-:Y:S02]  /*0590*/  ISETP.GE.U32.AND P1, PT, R12, 0x4, PT ;  /* 0x000000040c00780c */ /* 0x000fe40003f26070 */
[----:B------:R-:W-:Y:S02]  /*05a0*/  LOP3.LUT R20, R2, 0x3, RZ, 0xc0, !PT ;  /* 0x0000000302147812 */ /* 0x000fe400078ec0ff */
[----:B------:R-:W-:Y:S02]  /*05b0*/  ISETP.GE.U32.AND.EX P1, PT, RZ, RZ, PT, P1 ;  /* 0x000000ffff00720c */ /* 0x000fe40003f26110 */
[----:B------:R-:W-:-:S04]  /*05c0*/  ISETP.NE.U32.AND P0, PT, R20, RZ, PT ;  /* 0x000000ff1400720c */ /* 0x000fc80003f05070 */
[----:B------:R-:W-:-:S07]  /*05d0*/  ISETP.NE.AND.EX P0, PT, RZ, RZ, PT, P0 ;  /* 0x000000ffff00720c */ /* 0x000fce0003f05300 */
[----:B------:R-:W-:Y:S06]  /*05e0*/  @!P1 BRA `(.L_x_5) ;  /* 0x0000000000bc9947 */ /* 0x000fec0003800000 */
[----:B------:R-:W0:Y:S01]  /*05f0*/  LDCU.64 UR4, c[0x0][0x398] ;  /* 0x00007300ff0477ac */ /* 0x000e220008000a00 */
[CC--:B--2---:R-:W-:Y:S01]  /*0600*/  IADD3 R3, P1, PT, R7.reuse, R0.reuse, RZ ;  /* 0x0000000007037210 */ /* 0x0c4fe20007f3e0ff */
[C---:B------:R-:W-:Y:S02]  /*0610*/  VIADD R13, R7.reuse, 0x1 ;  /* 0x00000001070d7836 */ /* 0x040fe40000000000 */
[----:B------:R-:W-:Y:S02]  /*0620*/  VIADD R23, R7, 0x2 ;  /* 0x0000000207177836 */ /* 0x000fe40000000000 */
[----:B------:R-:W-:Y:S01]  /*0630*/  IMAD.X R8, R18, 0x1, R5, P1 ;  /* 0x0000000112087824 */ /* 0x000fe200008e0605 */
[-C--:B------:R-:W-:Y:S01]  /*0640*/  IADD3 R11, P2, PT, R13, R0.reuse, RZ ;  /* 0x000000000d0b7210 */ /* 0x080fe20007f5e0ff */
[----:B------:R-:W-:Y:S01]  /*0650*/  VIADD R19, R7, 0x3 ;  /* 0x0000000307137836 */ /* 0x000fe20000000000 */
[----:B------:R-:W-:-:S03]  /*0660*/  IADD3 R9, P3, PT, R23, R0, RZ ;  /* 0x0000000017097210 */ /* 0x000fc60007f7e0ff */
[--C-:B------:R-:W-:Y:S02]  /*0670*/  IMAD.X R24, RZ, RZ, R5.reuse, P2 ;  /* 0x000000ffff187224 */ /* 0x100fe400010e0605 */
[----:B------:R-:W-:Y:S01]  /*0680*/  IMAD.X R22, RZ, RZ, R5, P3 ;  /* 0x000000ffff167224 */ /* 0x000fe200018e0605 */
[----:B0-----:R-:W-:Y:S02]  /*0690*/  LEA R16, P1, R3, UR4, 0x2 ;  /* 0x0000000403107c11 */ /* 0x001fe4000f8210ff */
[----:B------:R-:W-:Y:S02]  /*06a0*/  LEA R10, P2, R9, UR4, 0x2 ;  /* 0x00000004090a7c11 */ /* 0x000fe4000f8410ff */
[----:B------:R-:W-:Y:S02]  /*06b0*/  LEA.HI.X R17, R3, UR5, R8, 0x2, P1 ;  /* 0x0000000503117c11 */ /* 0x000fe400088f1408 */
[----:B------:R-:W-:Y:S02]  /*06c0*/  IADD3 R3, P4, PT, R19, R0, RZ ;  /* 0x0000000013037210 */ /* 0x000fe40007f9e0ff */
[----:B------:R-:W-:-:S02]  /*06d0*/  LEA R14, P1, R11, UR4, 0x2 ;  /* 0x000000040b0e7c11 */ /* 0x000fc4000f8210ff */
[----:B------:R-:W-:Y:S01]  /*06e0*/  LEA R8, P3, R3, UR4, 0x2 ;  /* 0x0000000403087c11 */ /* 0x000fe2000f8610ff */
[----:B------:R-:W-:Y:S01]  /*06f0*/  IMAD.X R12, RZ, RZ, R5, P4 ;  /* 0x000000ffff0c7224 */ /* 0x000fe200020e0605 */
[----:B------:R-:W-:Y:S01]  /*0700*/  LEA.HI.X R15, R11, UR5, R24, 0x2, P1 ;  /* 0x000000050b0f7c11 */ /* 0x000fe200088f1418 */
[----:B------:R-:W2:Y:S01]  /*0710*/  LDG.E.CONSTANT R17, desc[UR16][R16.64] ;  /* 0x0000001010117981 */ /* 0x000ea2000c1e9900 */
[----:B------:R-:W-:Y:S02]  /*0720*/  LEA.HI.X R11, R9, UR5, R22, 0x2, P2 ;  /* 0x00000005090b7c11 */ /* 0x000fe400090f1416 */
[----:B------:R-:W-:Y:S01]  /*0730*/  LEA.HI.X R9, R3, UR5, R12, 0x2, P3 ;  /* 0x0000000503097c11 */ /* 0x000fe200098f140c */
[----:B------:R-:W0:Y:S01]  /*0740*/  LDCU.64 UR4, c[0x0][0x380] ;  /* 0x00007000ff0477ac */ /* 0x000e220008000a00 */
[----:B------:R1:W3:Y:S04]  /*0750*/  LDG.E.CONSTANT R3, desc[UR16][R14.64] ;  /* 0x000000100e037981 */ /* 0x0002e8000c1e9900 */
[----:B------:R-:W4:Y:S04]  /*0760*/  LDG.E.CONSTANT R21, desc[UR16][R10.64] ;  /* 0x000000100a157981 */ /* 0x000f28000c1e9900 */
[----:B------:R5:W4:Y:S01]  /*0770*/  LDG.E.CONSTANT R25, desc[UR16][R8.64] ;  /* 0x0000001008197981 */ /* 0x000b22000c1e9900 */
[----:B------:R-:W-:-:S02]  /*0780*/  IADD3 R24, P1, PT, R7, R4, RZ ;  /* 0x0000000407187210 */ /* 0x000fc40007f3e0ff */
[-C--:B------:R-:W-:Y:S02]  /*0790*/  IADD3 R22, P2, PT, R13, R4.reuse, RZ ;  /* 0x000000040d167210 */ /* 0x080fe40007f5e0ff */
[-C--:B------:R-:W-:Y:S01]  /*07a0*/  IADD3 R23, P3, PT, R23, R4.reuse, RZ ;  /* 0x0000000417177210 */ /* 0x080fe20007f7e0ff */
[--C-:B------:R-:W-:Y:S01]  /*07b0*/  IMAD.X R27, R18, 0x1, R6.reuse, P1 ;  /* 0x00000001121b7824 */ /* 0x100fe200008e0606 */
[----:B------:R-:W-:Y:S02]  /*07c0*/  IADD3 R19, P4, PT, R19, R4, RZ ;  /* 0x0000000413137210 */ /* 0x000fe40007f9e0ff */
[C---:B0-----:R-:W-:Y:S01]  /*07d0*/  LEA R12, P1, R24.reuse, UR4, 0x2 ;  /* 0x00000004180c7c11 */ /* 0x041fe2000f8210ff */
[--C-:B-1----:R-:W-:Y:S01]  /*07e0*/  IMAD.X R15, RZ, RZ, R6.reuse, P2 ;  /* 0x000000ffff0f7224 */ /* 0x102fe200010e0606 */
[----:B-----5:R-:W-:Y:S01]  /*07f0*/  LEA R8, P2, R23, UR4, 0x2 ;  /* 0x0000000417087c11 */ /* 0x020fe2000f8410ff */
[--C-:B------:R-:W-:Y:S01]  /*0800*/  IMAD.X R18, RZ, RZ, R6.reuse, P3 ;  /* 0x000000ffff127224 */ /* 0x100fe200018e0606 */
[----:B------:R-:W-:Y:S01]  /*0810*/  LEA.HI.X R13, R24, UR5, R27, 0x2, P1 ;  /* 0x00000005180d7c11 */ /* 0x000fe200088f141b */
[----:B------:R-:W-:Y:S01]  /*0820*/  IMAD.X R16, RZ, RZ, R6, P4 ;  /* 0x000000ffff107224 */ /* 0x000fe200020e0606 */
[----:B------:R-:W-:-:S02]  /*0830*/  LEA R10, P1, R22, UR4, 0x2 ;  /* 0x00000004160a7c11 */ /* 0x000fc4000f8210ff */
[----:B------:R-:W-:Y:S02]  /*0840*/  LEA R14, P3, R19, UR4, 0x2 ;  /* 0x00000004130e7c11 */ /* 0x000fe4000f8610ff */
[----:B------:R-:W-:Y:S02]  /*0850*/  LEA.HI.X R11, R22, UR5, R15, 0x2, P1 ;  /* 0x00000005160b7c11 */ /* 0x000fe400088f140f */
[----:B------:R-:W-:Y:S02]  /*0860*/  LEA.HI.X R9, R23, UR5, R18, 0x2, P2 ;  /* 0x0000000517097c11 */ /* 0x000fe400090f1412 */
[----:B------:R-:W-:Y:S01]  /*0870*/  LEA.HI.X R15, R19, UR5, R16, 0x2, P3 ;  /* 0x00000005130f7c11 */ /* 0x000fe200098f1410 */
[----:B------:R-:W-:Y:S02]  /*0880*/  VIADD R7, R7, 0x4 ;  /* 0x0000000407077836 */ /* 0x000fe40000000000 */
[----:B------:R-:W-:Y:S01]  /*0890*/  IMAD.MOV.U32 R18, RZ, RZ, RZ ;  /* 0x000000ffff127224 */ /* 0x000fe200078e00ff */
[----:B--2---:R0:W-:Y:S04]  /*08a0*/  STG.E desc[UR16][R12.64], R17 ;  /* 0x000000110c007986 */ /* 0x0041e8000c101910 */
[----:B---3--:R0:W-:Y:S04]  /*08b0*/  STG.E desc[UR16][R10.64], R3 ;  /* 0x000000030a007986 */ /* 0x0081e8000c101910 */
[----:B----4-:R0:W-:Y:S04]  /*08c0*/  STG.E desc[UR16][R8.64], R21 ;  /* 0x0000001508007986 */ /* 0x0101e8000c101910 */
[----:B------:R0:W-:Y:S02]  /*08d0*/  STG.E desc[UR16][R14.64], R25 ;  /* 0x000000190e007986 */ /* 0x0001e4000c101910 */
.L_x_5:
[----:B------:R-:W-:Y:S05]  /*08e0*/  @!P0 EXIT ;  /* 0x000000000000894d */ /* 0x000fea0003800000 */
[----:B------:R-:W-:Y:S02]  /*08f0*/  ISETP.NE.U32.AND P1, PT, R20, 0x1, PT ;  /* 0x000000011400780c */ /* 0x000fe40003f25070 */
[----:B------:R-:W-:Y:S02]  /*0900*/  LOP3.LUT R2, R2, 0x1, RZ, 0xc0, !PT ;  /* 0x0000000102027812 */ /* 0x000fe400078ec0ff */
[----:B------:R-:W-:Y:S02]  /*0910*/  ISETP.NE.AND.EX P1, PT, RZ, RZ, PT, P1 ;  /* 0x000000ffff00720c */ /* 0x000fe40003f25310 */
[----:B------:R-:W-:-:S04]  /*0920*/  ISETP.NE.U32.AND P0, PT, R2, 0x1, PT ;  /* 0x000000010200780c */ /* 0x000fc80003f05070 */
[----:B------:R-:W-:-:S07]  /*0930*/  ISETP.NE.U32.AND.EX P0, PT, RZ, RZ, PT, P0 ;  /* 0x000000ffff00720c */ /* 0x000fce0003f05100 */
[----:B------:R-:W-:Y:S06]  /*0940*/  @!P1 BRA `(.L_x_6) ;  /* 0x0000000000649947 */ /* 0x000fec0003800000 */
[----:B------:R-:W1:Y:S01]  /*0950*/  LDCU.64 UR4, c[0x0][0x398] ;  /* 0x00007300ff0477ac */ /* 0x000e620008000a00 */
[C---:B0-2---:R-:W-:Y:S01]  /*0960*/  VIADD R13, R7.reuse, 0x1 ;  /* 0x00000001070d7836 */ /* 0x045fe20000000000 */
[----:B------:R-:W-:-:S04]  /*0970*/  IADD3 R3, P1, PT, R7, R0, RZ ;  /* 0x0000000007037210 */ /* 0x000fc80007f3e0ff */
[----:B------:R-:W-:Y:S01]  /*0980*/  IADD3 R9, P2, PT, R13, R0, RZ ;  /* 0x000000000d097210 */ /* 0x000fe20007f5e0ff */
[----:B------:R-:W-:-:S04]  /*0990*/  IMAD.X R8, R18, 0x1, R5, P1 ;  /* 0x0000000112087824 */ /* 0x000fc800008e0605 */
[----:B------:R-:W-:Y:S01]  /*09a0*/  IMAD.X R12, RZ, RZ, R5, P2 ;  /* 0x000000ffff0c7224 */ /* 0x000fe200010e0605 */
[----:B-1----:R-:W-:Y:S02]  /*09b0*/  LEA R2, P1, R3, UR4, 0x2 ;  /* 0x0000000403027c11 */ /* 0x002fe4000f8210ff */
[----:B------:R-:W-:Y:S02]  /*09c0*/  LEA R10, P2, R9, UR4, 0x2 ;  /* 0x00000004090a7c11 */ /* 0x000fe4000f8410ff */
[----:B------:R-:W-:Y:S02]  /*09d0*/  LEA.HI.X R3, R3, UR5, R8, 0x2, P1 ;  /* 0x0000000503037c11 */ /* 0x000fe400088f1408 */
[----:B------:R-:W-:Y:S01]  /*09e0*/  LEA.HI.X R11, R9, UR5, R12, 0x2, P2 ;  /* 0x00000005090b7c11 */ /* 0x000fe200090f140c */
[----:B------:R-:W0:Y:S03]  /*09f0*/  LDCU.64 UR4, c[0x0][0x380] ;  /* 0x00007000ff0477ac */ /* 0x000e260008000a00 */
[----:B------:R-:W2:Y:S04]  /*0a00*/  LDG.E.CONSTANT R3, desc[UR16][R2.64] ;  /* 0x0000001002037981 */ /* 0x000ea8000c1e9900 */
[----:B------:R-:W3:Y:S01]  /*0a10*/  LDG.E.CONSTANT R11, desc[UR16][R10.64] ;  /* 0x000000100a0b7981 */ /* 0x000ee2000c1e9900 */
[CC--:B------:R-:W-:Y:S01]  /*0a20*/  IADD3 R9, P1, PT, R7.reuse, R4.reuse, RZ ;  /* 0x0000000407097210 */ /* 0x0c0fe20007f3e0ff */
[----:B------:R-:W-:Y:S01]  /*0a30*/  VIADD R7, R7, 0x2 ;  /* 0x0000000207077836 */ /* 0x000fe20000000000 */
[----:B------:R-:W-:-:S03]  /*0a40*/  IADD3 R13, P2, PT, R13, R4, RZ ;  /* 0x000000040d0d7210 */ /* 0x000fc60007f5e0ff */
[--C-:B------:R-:W-:Y:S02]  /*0a50*/  IMAD.X R18, R18, 0x1, R6.reuse, P1 ;  /* 0x0000000112127824 */ /* 0x100fe400008e0606 */
[----:B------:R-:W-:Y:S01]  /*0a60*/  IMAD.X R14, RZ, RZ, R6, P2 ;  /* 0x000000ffff0e7224 */ /* 0x000fe200010e0606 */
[----:B0-----:R-:W-:Y:S02]  /*0a70*/  LEA R8, P1, R9, UR4, 0x2 ;  /* 0x0000000409087c11 */ /* 0x001fe4000f8210ff */
[----:B------:R-:W-:Y:S02]  /*0a80*/  LEA R12, P2, R13, UR4, 0x2 ;  /* 0x000000040d0c7c11 */ /* 0x000fe4000f8410ff */
[----:B------:R-:W-:Y:S01]  /*0a90*/  LEA.HI.X R9, R9, UR5, R18, 0x2, P1 ;  /* 0x0000000509097c11 */ /* 0x000fe200088f1412 */
[----:B------:R-:W-:Y:S01]  /*0aa0*/  IMAD.MOV.U32 R18, RZ, RZ, RZ ;  /* 0x000000ffff127224 */ /* 0x000fe200078e00ff */
[----:B------:R-:W-:-:S03]  /*0ab0*/  LEA.HI.X R13, R13, UR5, R14, 0x2, P2 ;  /* 0x000000050d0d7c11 */ /* 0x000fc600090f140e */
[----:B--2---:R1:W-:Y:S04]  /*0ac0*/  STG.E desc[UR16][R8.64], R3 ;  /* 0x0000000308007986 */ /* 0x0043e8000c101910 */
[----:B---3--:R1:W-:Y:S02]  /*0ad0*/  STG.E desc[UR16][R12.64], R11 ;  /* 0x0000000b0c007986 */ /* 0x0083e4000c101910 */
.L_x_6:
[----:B------:R-:W-:Y:S05]  /*0ae0*/  @P0 EXIT ;  /* 0x000000000000094d */ /* 0x000fea0003800000 */
[----:B------:R-:W3:Y:S01]  /*0af0*/  LDCU.64 UR4, c[0x0][0x398] ;  /* 0x00007300ff0477ac */ /* 0x000ee20008000a00 */
[----:B------:R-:W-:-:S05]  /*0b00*/  IADD3 R0, P0, PT, R7, R0, RZ ;  /* 0x0000000007007210 */ /* 0x000fca0007f1e0ff */
[----:B------:R-:W-:Y:S01]  /*0b10*/  IMAD.X R5, R18, 0x1, R5, P0 ;  /* 0x0000000112057824 */ /* 0x000fe200000e0605 */
[----:B---3--:R-:W-:-:S04]  /*0b20*/  LEA R2, P0, R0, UR4, 0x2 ;  /* 0x0000000400027c11 */ /* 0x008fc8000f8010ff */
[----:B012---:R-:W-:Y:S01]  /*0b30*/  LEA.HI.X R3, R0, UR5, R5, 0x2, P0 ;  /* 0x0000000500037c11 */ /* 0x007fe200080f1405 */
[----:B------:R-:W0:Y:S05]  /*0b40*/  LDCU.64 UR4, c[0x0][0x380] ;  /* 0x00007000ff0477ac */ /* 0x000e2a0008000a00 */
[----:B------:R-:W2:Y:S01]  /*0b50*/  LDG.E.CONSTANT R3, desc[UR16][R2.64] ;  /* 0x0000001002037981 */ /* 0x000ea2000c1e9900 */
[----:B------:R-:W-:-:S05]  /*0b60*/  IADD3 R7, P0, PT, R7, R4, RZ ;  /* 0x0000000407077210 */ /* 0x000fca0007f1e0ff */
[----:B------:R-:W-:Y:S01]  /*0b70*/  IMAD.X R6, R18, 0x1, R6, P0 ;  /* 0x0000000112067824 */ /* 0x000fe200000e0606 */
[----:B0-----:R-:W-:-:S04]  /*0b80*/  LEA R4, P0, R7, UR4, 0x2 ;  /* 0x0000000407047c11 */ /* 0x001fc8000f8010ff */
[----:B------:R-:W-:-:S05]  /*0b90*/  LEA.HI.X R5, R7, UR5, R6, 0x2, P0 ;  /* 0x0000000507057c11 */ /* 0x000fca00080f1406 */
[----:B--2---:R-:W-:Y:S01]  /*0ba0*/  STG.E desc[UR16][R4.64], R3 ;  /* 0x0000000304007986 */ /* 0x004fe2000c101910 */
[----:B------:R-:W-:Y:S05]  /*0bb0*/  EXIT ;  /* 0x000000000000794d */ /* 0x000fea0003800000 */
.L_x_2:
[----:B------:R-:W0:Y:S02]  /*0bc0*/  LDC.64 R6, c[0x0][0x3b8] ;  /* 0x0000ee00ff067b82 */ /* 0x000e240000000a00 */
[----:B0-----:R-:W-:-:S04]  /*0bd0*/  ISETP.GE.U32.AND P0, PT, R6, 0x1, PT ;  /* 0x000000010600780c */ /* 0x001fc80003f06070 */
[----:B------:R-:W-:-:S13]  /*0be0*/  ISETP.GE.AND.EX P0, PT, R7, RZ, PT, P0 ;  /* 0x000000ff0700720c */ /* 0x000fda0003f06300 */
[----:B------:R-:W-:Y:S05]  /*0bf0*/  @!P0 EXIT ;  /* 0x000000000000894d */ /* 0x000fea0003800000 */
[----:B------:R-:W0:Y:S01]  /*0c00*/  S2UR UR8, SR_CTAID.Y ;  /* 0x00000000000879c3 */ /* 0x000e220000002600 */
[----:B------:R-:W1:Y:S01]  /*0c10*/  S2R R3, SR_TID.X ;  /* 0x0000000000037919 */ /* 0x000e620000002100 */
[----:B------:R-:W0:Y:S01]  /*0c20*/  LDCU.128 UR12, c[0x0][0x3a0] ;  /* 0x00007400ff0c77ac */ /* 0x000e220008000c00 */
[----:B------:R-:W-:Y:S01]  /*0c30*/  IADD3 R2, P1, PT, R6, -0x1, RZ ;  /* 0xffffffff06027810 */ /* 0x000fe20007f3e0ff */
[----:B------:R-:W1:Y:S01]  /*0c40*/  S2R R0, SR_CTAID.X ;  /* 0x0000000000007919 */ /* 0x000e620000002500 */
[----:B------:R-:W2:Y:S02]  /*0c50*/  LDCU.64 UR10, c[0x0][0x388] ;  /* 0x00007100ff0a77ac */ /* 0x000ea40008000a00 */
[----:B------:R-:W-:Y:S01]  /*0c60*/  ISETP.GE.U32.AND P0, PT, R2, 0x3, PT ;  /* 0x000000030200780c */ /* 0x000fe20003f06070 */
[----:B------:R-:W3:Y:S01]  /*0c70*/  LDC.64 R4, c[0x0][0x390] ;  /* 0x0000e400ff047b82 */ /* 0x000ee20000000a00 */
[----:B------:R-:W-:Y:S01]  /*0c80*/  IADD3.X R2, PT, PT, R7, -0x1, RZ, P1, !PT ;  /* 0xffffffff07027810 */ /* 0x000fe20000ffe4ff */
[----:B------:R-:W1:Y:S03]  /*0c90*/  LDCU UR9, c[0x0][0x360] ;  /* 0x00006c00ff0977ac */ /* 0x000e660008000800 */
[----:B------:R-:W-:Y:S01]  /*0ca0*/  ISETP.GE.U32.AND.EX P0, PT, R2, RZ, PT, P0 ;  /* 0x000000ff0200720c */ /* 0x000fe20003f06100 */
[----:B0-----:R-:W-:-:S02]  /*0cb0*/  UIMAD.WIDE.U32 UR4, UR8, UR12, URZ ;  /* 0x0000000c080472a5 */ /* 0x001fc4000f8e00ff */
[----:B--2---:R-:W-:Y:S02]  /*0cc0*/  UIMAD.WIDE.U32 UR6, UR8, UR10, URZ ;  /* 0x0000000a080672a5 */ /* 0x004fe4000f8e00ff */
[----:B------:R-:W-:Y:S02]  /*0cd0*/  UIMAD UR13, UR8, UR13, UR5 ;  /* 0x0000000d080d72a4 */ /* 0x000fe4000f8e0205 */
[----:B------:R-:W-:Y:S01]  /*0ce0*/  IMAD.U32 R13, RZ, RZ, UR5 ;  /* 0x00000005ff0d7e24 */ /* 0x000fe2000f8e00ff */
[----:B------:R-:W-:Y:S01]  /*0cf0*/  UIMAD UR7, UR8, UR11, UR7 ;  /* 0x0000000b080772a4 */ /* 0x000fe2000f8e0207 */
[----:B------:R-:W-:Y:S01]  /*0d00*/  IMAD.U32 R12, RZ, RZ, UR4 ;  /* 0x00000004ff0c7e24 */ /* 0x000fe2000f8e00ff */
[----:B------:R-:W-:Y:S01]  /*0d10*/  UMOV UR4, URZ ;  /* 0x000000ff00047c82 */ /* 0x000fe20008000000 */
[----:B------:R-:W-:Y:S02]  /*0d20*/  IMAD.U32 R13, RZ, RZ, UR13 ;  /* 0x0000000dff0d7e24 */ /* 0x000fe4000f8e00ff */
[----:B-1----:R-:W-:-:S04]  /*0d30*/  IMAD R3, R0, UR9, R3 ;  /* 0x0000000900037c24 */ /* 0x002fc8000f8e0203 */
[----:B------:R-:W-:-:S04]  /*0d40*/  IMAD.WIDE.U32 R12, R3, UR14, R12 ;  /* 0x0000000e030c7c25 */ /* 0x000fc8000f8e000c */
[----:B---3--:R-:W-:-:S04]  /*0d50*/  IMAD.WIDE.U32 R10, R3, R4, UR6 ;  /* 0x00000006030a7e25 */ /* 0x008fc8000f8e0004 */
[C---:B------:R-:W-:Y:S02]  /*0d60*/  IMAD R2, R3.reuse, UR15, R13 ;  /* 0x0000000f03027c24 */ /* 0x040fe4000f8e020d */
[----:B------:R-:W-:Y:S01]  /*0d70*/  IMAD R0, R3, R5, R11 ;  /* 0x0000000503007224 */ /* 0x000fe200078e020b */
[----:B------:R-:W-:Y:S01]  /*0d80*/  LOP3.LUT R3, R6, 0x3, RZ, 0xc0, !PT ;  /* 0x0000000306037812 */ /* 0x000fe200078ec0ff */
[----:B------:R-:W-:Y:S01]  /*0d90*/  IMAD.MOV.U32 R4, RZ, RZ, RZ ;  /* 0x000000ffff047224 */ /* 0x000fe200078e00ff */
[----:B------:R-:W-:Y:S06]  /*0da0*/  @!P0 BRA `(.L_x_7) ;  /* 0x0000001400548947 */ /* 0x000fec0003800000 */
[----:B------:R-:W-:Y:S01]  /*0db0*/  LOP3.LUT R6, R6, 0xfffffffc, RZ, 0xc0, !PT ;  /* 0xfffffffc06067812 */ /* 0x000fe200078ec0ff */
[----:B------:R-:W0:Y:S01]  /*0dc0*/  LDCU.64 UR12, c[0x0][0x398] ;  /* 0x00007300ff0c77ac */ /* 0x000e220008000a00 */
[----:B------:R-:W-:Y:S02]  /*0dd0*/  LOP3.LUT R5, R7, 0x7fffffff, RZ, 0xc0, !PT ;  /* 0x7fffffff07057812 */ /* 0x000fe400078ec0ff */
[----:B------:R-:W-:Y:S01]  /*0de0*/  ISETP.GT.U32.AND P0, PT, R6, RZ, PT ;  /* 0x000000ff0600720c */ /* 0x000fe20003f04070 */
[----:B------:R-:W1:Y:S03]  /*0df0*/  LDCU.64 UR14, c[0x0][0x380] ;  /* 0x00007000ff0e77ac */ /* 0x000e660008000a00 */
[----:B------:R-:W-:Y:S01]  /*0e00*/  ISETP.GT.AND.EX P0, PT, R5, RZ, PT, P0 ;  /* 0x000000ff0500720c */ /* 0x000fe20003f04300 */
[----:B------:R-:W-:Y:S01]  /*0e10*/  UMOV UR5, URZ ;  /* 0x000000ff00057c82 */ /* 0x000fe20008000000 */
[----:B------:R-:W-:-:S11]  /*0e20*/  UMOV UR4, URZ ;  /* 0x000000ff00047c82 */ /* 0x000fd60008000000 */
[----:B0-----:R-:W-:Y:S05]  /*0e30*/  @!P0 BRA `(.L_x_8) ;  /* 0x00000010006c8947 */ /* 0x001fea0003800000 */
[----:B------:R-:W-:Y:S02]  /*0e40*/  ISETP.GT.U32.AND P1, PT, R6, 0xc, PT ;  /* 0x0000000c0600780c */ /* 0x000fe40003f24070 */
[----:B------:R-:W-:Y:S02]  /*0e50*/  PLOP3.LUT P0, PT, PT, PT, PT, 0x80, 0x8 ;  /* 0x000000000008781c */ /* 0x000fe40003f0f070 */
[----:B------:R-:W-:-:S13]  /*0e60*/  ISETP.GT.AND.EX P1, PT, R5, RZ, PT, P1 ;  /* 0x000000ff0500720c */ /* 0x000fda0003f24310 */
[----:B------:R-:W-:Y:S05]  /*0e70*/  @!P1 BRA `(.L_x_9) ;  /* 0x0000000800d49947 */ /* 0x000fea0003800000 */
[----:B------:R-:W-:Y:S01]  /*0e80*/  PLOP3.LUT P0, PT, PT, PT, PT, 0x8, 0x80 ;  /* 0x000000000080781c */ /* 0x000fe20003f0e170 */
[----:B------:R-:W0:Y:S01]  /*0e90*/  LDCU.64 UR8, c[0x0][0x398] ;  /* 0x00007300ff0877ac */ /* 0x000e220008000a00 */
[----:B------:R-:W2:Y:S11]  /*0ea0*/  LDCU.64 UR10, c[0x0][0x380] ;  /* 0x00007000ff0a77ac */ /* 0x000eb60008000a00 */
.L_x_10:
[----:B---3--:R-:W-:Y:S01]  /*0eb0*/  IADD3 R8, P1, PT, R12, UR5, RZ ;  /* 0x000000050c087c10 */ /* 0x008fe2000ff3e0ff */
[----:B------:R-:W-:-:S03]  /*0ec0*/  UIADD3 UR6, UPT, UPT, UR5, 0x8, URZ ;  /* 0x0000000805067890 */ /* 0x000fc6000fffe0ff */
[C---:B------:R-:W-:Y:S01]  /*0ed0*/  LOP3.LUT R18, R8.reuse, 0xfffffffe, RZ, 0xc0, !PT ;  /* 0xfffffffe08127812 */ /* 0x040fe200078ec0ff */
[----:B------:R-:W-:Y:S01]  /*0ee0*/  IMAD.X R9, RZ, RZ, R2, P1 ;  /* 0x000000ffff097224 */ /* 0x000fe200008e0602 */
[----:B------:R-:W-:Y:S02]  /*0ef0*/  IADD3 R16, P3, PT, R8, 0x2, RZ ;  /* 0x0000000208107810 */ /* 0x000fe40007f7e0ff */
[----:B0-----:R-:W-:Y:S02]  /*0f00*/  IADD3 R18, P1, PT, R18, UR8, RZ ;  /* 0x0000000812127c10 */ /* 0x001fe4000ff3e0ff */
[----:B------:R-:W-:Y:S02]  /*0f10*/  LOP3.LUT R16, R16, 0xfffffffe, RZ, 0xc0, !PT ;  /* 0xfffffffe10107812 */ /* 0x000fe400078ec0ff */
[----:B------:R-:W-:Y:S02]  /*0f20*/  IADD3.X R19, PT, PT, R9, UR9, RZ, P1, !PT ;  /* 0x0000000909137c10 */ /* 0x000fe40008ffe4ff */
[----:B------:R-:W-:-:S02]  /*0f30*/  IADD3 R14, P2, PT, R8, 0x4, RZ ;  /* 0x00000004080e7810 */ /* 0x000fc40007f5e0ff */
[----:B------:R-:W-:Y:S01]  /*0f40*/  IADD3 R8, P1, PT, R8, 0x6, RZ ;  /* 0x0000000608087810 */ /* 0x000fe20007f3e0ff */
[----:B------:R0:W3:Y:S01]  /*0f50*/  LDG.E.U16.CONSTANT R25, desc[UR16][R18.64] ;  /* 0x0000001012197981 */ /* 0x0000e2000c1e9500 */
[----:B------:R-:W-:Y:S02]  /*0f60*/  IADD3 R16, P4, PT, R16, UR8, RZ ;  /* 0x0000000810107c10 */ /* 0x000fe4000ff9e0ff */
[----:B------:R-:W-:Y:S02]  /*0f70*/  LOP3.LUT R14, R14, 0xfffffffe, RZ, 0xc0, !PT ;  /* 0xfffffffe0e0e7812 */ /* 0x000fe400078ec0ff */
[----:B------:R-:W-:Y:S02]  /*0f80*/  LOP3.LUT R8, R8, 0xfffffffe, RZ, 0xc0, !PT ;  /* 0xfffffffe08087812 */ /* 0x000fe400078ec0ff */
[----:B------:R-:W-:Y:S02]  /*0f90*/  IADD3.X R17, PT, PT, RZ, UR9, R9, P4, P3 ;  /* 0x00000009ff117c10 */ /* 0x000fe4000a7e6409 */
[----:B------:R-:W-:-:S02]  /*0fa0*/  IADD3 R14, P3, PT, R14, UR8, RZ ;  /* 0x000000080e0e7c10 */ /* 0x000fc4000ff7e0ff */
[----:B------:R-:W-:Y:S01]  /*0fb0*/  IADD3 R20, P5, PT, R12, UR6, RZ ;  /* 0x000000060c147c10 */ /* 0x000fe2000ffbe0ff */
[----:B------:R4:W5:Y:S01]  /*0fc0*/  LDG.E.U16.CONSTANT R29, desc[UR16][R16.64] ;  /* 0x00000010101d7981 */ /* 0x000962000c1e9500 */
[----:B------:R-:W-:Y:S02]  /*0fd0*/  IADD3 R8, P4, PT, R8, UR8, RZ ;  /* 0x0000000808087c10 */ /* 0x000fe4000ff9e0ff */
[--C-:B------:R-:W-:Y:S02]  /*0fe0*/  IADD3.X R15, PT, PT, RZ, UR9, R9.reuse, P3, P2 ;  /* 0x00000009ff0f7c10 */ /* 0x100fe40009fe4409 */
[----:B------:R-:W-:Y:S02]  /*0ff0*/  LOP3.LUT R22, R20, 0xfffffffe, RZ, 0xc0, !PT ;  /* 0xfffffffe14167812 */ /* 0x000fe400078ec0ff */
[----:B------:R-:W-:Y:S01]  /*1000*/  IADD3.X R9, PT, PT, RZ, UR9, R9, P4, P1 ;  /* 0x00000009ff097c10 */ /* 0x000fe2000a7e2409 */
[----:B------:R-:W-:Y:S01]  /*1010*/  IMAD.X R7, RZ, RZ, R2, P5 ;  /* 0x000000ffff077224 */ /* 0x000fe200028e0602 */
[----:B------:R-:W-:Y:S01]  /*1020*/  IADD3 R22, P2, PT, R22, UR8, RZ ;  /* 0x0000000816167c10 */ /* 0x000fe2000ff5e0ff */
[----:B------:R1:W5:Y:S04]  /*1030*/  LDG.E.U16.CONSTANT R18, desc[UR16][R14.64] ;  /* 0x000000100e127981 */ /* 0x000368000c1e9500 */
[----:B------:R2:W5:Y:S01]  /*1040*/  LDG.E.U16.CONSTANT R24, desc[UR16][R8.64] ;  /* 0x0000001008187981 */ /* 0x000562000c1e9500 */
[----:B------:R-:W-:-:S02]  /*1050*/  IADD3.X R23, PT, PT, R7, UR9, RZ, P2, !PT ;  /* 0x0000000907177c10 */ /* 0x000fc400097fe4ff */
[----:B0-----:R-:W-:-:S03]  /*1060*/  IADD3 R19, P1, PT, R20, 0x2, RZ ;  /* 0x0000000214137810 */ /* 0x001fc60007f3e0ff */
[----:B------:R-:W5:Y:S01]  /*1070*/  LDG.E.U16.CONSTANT R22, desc[UR16][R22.64] ;  /* 0x0000001016167981 */ /* 0x000f62000c1e9500 */
[----:B----4-:R-:W-:-:S04]  /*1080*/  LOP3.LUT R16, R19, 0xfffffffe, RZ, 0xc0, !PT ;  /* 0xfffffffe13107812 */ /* 0x010fc800078ec0ff */
[----:B------:R-:W-:-:S04]  /*1090*/  IADD3 R16, P2, PT, R16, UR8, RZ ;  /* 0x0000000810107c10 */ /* 0x000fc8000ff5e0ff */
[----:B------:R-:W-:-:S05]  /*10a0*/  IADD3.X R17, PT, PT, RZ, UR9, R7, P2, P1 ;  /* 0x00000009ff117c10 */ /* 0x000fca00097e2407 */
[----:B------:R0:W4:Y:S01]  /*10b0*/  LDG.E.U16.CONSTANT R19, desc[UR16][R16.64] ;  /* 0x0000001010137981 */ /* 0x000122000c1e9500 */
[C---:B------:R-:W-:Y:S02]  /*10c0*/  IADD3 R21, P4, PT, R20.reuse, 0x4, RZ ;  /* 0x0000000414157810 */ /* 0x040fe40007f9e0ff */
[----:B------:R-:W-:Y:S02]  /*10d0*/  IADD3 R20, P2, PT, R20, 0x6, RZ ;  /* 0x0000000614147810 */ /* 0x000fe40007f5e0ff */
[----:B------:R-:W-:Y:S02]  /*10e0*/  LOP3.LUT R21, R21, 0xfffffffe, RZ, 0xc0, !PT ;  /* 0xfffffffe15157812 */ /* 0x000fe400078ec0ff */
[----:B-1----:R-:W-:Y:S02]  /*10f0*/  IADD3 R14, P1, PT, R10, UR5, RZ ;  /* 0x000000050a0e7c10 */ /* 0x002fe4000ff3e0ff */
[----:B--2---:R-:W-:Y:S02]  /*1100*/  LOP3.LUT R8, R20, 0xfffffffe, RZ, 0xc0, !PT ;  /* 0xfffffffe14087812 */ /* 0x004fe400078ec0ff */
[----:B------:R-:W-:-:S02]  /*1110*/  IADD3 R20, P5, PT, R21, UR8, RZ ;  /* 0x0000000815147c10 */ /* 0x000fc4000ffbe0ff */
[----:B------:R-:W-:Y:S01]  /*1120*/  LOP3.LUT R9, R14, 0xfffffffe, RZ, 0xc0, !PT ;  /* 0xfffffffe0e097812 */ /* 0x000fe200078ec0ff */
[----:B------:R-:W-:Y:S01]  /*1130*/  IMAD.X R15, RZ, RZ, R0, P1 ;  /* 0x000000ffff0f7224 */ /* 0x000fe200008e0600 */
[----:B------:R-:W-:Y:S02]  /*1140*/  IADD3 R8, P3, PT, R8, UR8, RZ ;  /* 0x0000000808087c10 */ /* 0x000fe4000ff7e0ff */
[--C-:B------:R-:W-:Y:S02]  /*1150*/  IADD3.X R21, PT, PT, RZ, UR9, R7.reuse, P5, P4 ;  /* 0x00000009ff157c10 */ /* 0x100fe4000afe8407 */
[----:B------:R-:W-:Y:S02]  /*1160*/  IADD3 R27, P1, PT, R14, 0x2, RZ ;  /* 0x000000020e1b7810 */ /* 0x000fe40007f3e0ff */
[----:B0-----:R-:W-:Y:S02]  /*1170*/  IADD3 R16, P4, PT, R9, UR10, RZ ;  /* 0x0000000a09107c10 */ /* 0x001fe4000ff9e0ff */
[----:B------:R-:W-:-:S02]  /*1180*/  IADD3.X R9, PT, PT, RZ, UR9, R7, P3, P2 ;  /* 0x00000009ff097c10 */ /* 0x000fc40009fe4407 */
[----:B------:R-:W-:Y:S01]  /*1190*/  LOP3.LUT R27, R27, 0xfffffffe, RZ, 0xc0, !PT ;  /* 0xfffffffe1b1b7812 */ /* 0x000fe200078ec0ff */
[----:B------:R0:W2:Y:S01]  /*11a0*/  LDG.E.U16.CONSTANT R7, desc[UR16][R20.64] ;  /* 0x0000001014077981 */ /* 0x0000a2000c1e9500 */
[C---:B------:R-:W-:Y:S02]  /*11b0*/  IADD3 R26, P3, PT, R14.reuse, 0x4, RZ ;  /* 0x000000040e1a7810 */ /* 0x040fe40007f7e0ff */
[----:B------:R-:W-:Y:S01]  /*11c0*/  IADD3.X R17, PT, PT, R15, UR11, RZ, P4, !PT ;  /* 0x0000000b0f117c10 */ /* 0x000fe2000a7fe4ff */
[----:B------:R1:W2:Y:S01]  /*11d0*/  LDG.E.U16.CONSTANT R23, desc[UR16][R8.64] ;  /* 0x0000001008177981 */ /* 0x0002a2000c1e9500 */
[----:B------:R-:W-:Y:S02]  /*11e0*/  IADD3 R14, P2, PT, R14, 0x6, RZ ;  /* 0x000000060e0e7810 */ /* 0x000fe40007f5e0ff */
[----:B------:R-:W-:Y:S01]  /*11f0*/  LOP3.LUT R26, R26, 0xfffffffe, RZ, 0xc0, !PT ;  /* 0xfffffffe1a1a7812 */ /* 0x000fe200078ec0ff */
[----:B------:R-:W-:Y:S01]  /*1200*/  UIADD3 UR7, UPT, UPT, UR5, 0x10, URZ ;  /* 0x0000001005077890 */ /* 0x000fe2000fffe0ff */
[----:B0-----:R-:W-:-:S02]  /*1210*/  LOP3.LUT R21, R14, 0xfffffffe, RZ, 0xc0, !PT ;  /* 0xfffffffe0e157812 */ /* 0x001fc400078ec0ff */
[----:B-1----:R-:W-:Y:S02]  /*1220*/  IADD3 R8, P4, PT, R27, UR10, RZ ;  /* 0x0000000a1b087c10 */ /* 0x002fe4000ff9e0ff */
[----:B------:R-:W-:Y:S02]  /*1230*/  IADD3 R27, P5, PT, R10, UR6, RZ ;  /* 0x000000060a1b7c10 */ /* 0x000fe4000ffbe0ff */
[----:B------:R-:W-:Y:S02]  /*1240*/  IADD3.X R9, PT, PT, RZ, UR11, R15, P4, P1 ;  /* 0x0000000bff097c10 */ /* 0x000fe4000a7e240f */
[----:B------:R-:W-:Y:S02]  /*1250*/  IADD3 R20, P4, PT, R26, UR10, RZ ;  /* 0x0000000a1a147c10 */ /* 0x000fe4000ff9e0ff */
[----:B------:R-:W-:Y:S01]  /*1260*/  LOP3.LUT R14, R27, 0xfffffffe, RZ, 0xc0, !PT ;  /* 0xfffffffe1b0e7812 */ /* 0x000fe200078ec0ff */
[----:B------:R-:W-:Y:S01]  /*1270*/  UIADD3 UR6, UPT, UPT, UR5, 0x18, URZ ;  /* 0x0000001805067890 */ /* 0x000fe2000fffe0ff */
[----:B---3--:R0:W-:Y:S02]  /*1280*/  STG.E.U16 desc[UR16][R16.64], R25 ;  /* 0x0000001910007986 */ /* 0x0081e4000c101510 */
[----:B0-----:R-:W-:-:S02]  /*1290*/  IADD3 R16, P1, PT, R21, UR10, RZ ;  /* 0x0000000a15107c10 */ /* 0x001fc4000ff3e0ff */
[--C-:B------:R-:W-:Y:S01]  /*12a0*/  IADD3.X R21, PT, PT, RZ, UR11, R15.reuse, P4, P3 ;  /* 0x0000000bff157c10 */ /* 0x100fe2000a7e640f */
[----:B-----5:R0:W-:Y:S01]  /*12b0*/  STG.E.U16 desc[UR16][R8.64], R29 ;  /* 0x0000001d08007986 */ /* 0x0201e2000c101510 */
[----:B------:R-:W-:Y:S02]  /*12c0*/  IADD3 R25, P4, PT, R12, UR7, RZ ;  /* 0x000000070c197c10 */ /* 0x000fe4000ff9e0ff */
[----:B------:R-:W-:Y:S02]  /*12d0*/  IADD3.X R17, PT, PT, RZ, UR11, R15, P1, P2 ;  /* 0x0000000bff117c10 */ /* 0x000fe40008fe440f */
[----:B------:R-:W-:Y:S02]  /*12e0*/  IADD3 R14, P3, PT, R14, UR10, RZ ;  /* 0x0000000a0e0e7c10 */ /* 0x000fe4000ff7e0ff */
[----:B------:R-:W-:Y:S01]  /*12f0*/  LOP3.LUT R26, R25, 0xfffffffe, RZ, 0xc0, !PT ;  /* 0xfffffffe191a7812 */ /* 0x000fe200078ec0ff */
[----:B------:R1:W-:Y:S01]  /*1300*/  STG.E.U16 desc[UR16][R20.64], R18 ;  /* 0x0000001214007986 */ /* 0x0003e2000c101510 */
[----:B0-----:R-:W-:-:S03]  /*1310*/  IMAD.X R9, RZ, RZ, R0, P5 ;  /* 0x000000ffff097224 */ /* 0x001fc600028e0600 */
[----:B------:R0:W-:Y:S02]  /*1320*/  STG.E.U16 desc[UR16][R16.64], R24 ;  /* 0x0000001810007986 */ /* 0x0001e4000c101510 */
[----:B------:R-:W-:Y:S02]  /*1330*/  IADD3.X R15, PT, PT, R9, UR11, RZ, P3, !PT ;  /* 0x0000000b090f7c10 */ /* 0x000fe40009ffe4ff */
[----:B------:R-:W-:Y:S01]  /*1340*/  IADD3 R8, P3, PT, R27, 0x2, RZ ;  /* 0x000000021b087810 */ /* 0x000fe20007f7e0ff */
[----:B-1----:R-:W-:Y:S01]  /*1350*/  IMAD.X R18, RZ, RZ, R2, P4 ;  /* 0x000000ffff127224 */ /* 0x002fe200020e0602 */
[----:B0-----:R-:W-:Y:S02]  /*1360*/  IADD3 R16, P2, PT, R26, UR8, RZ ;  /* 0x000000081a107c10 */ /* 0x001fe4000ff5e0ff */
[----:B------:R-:W-:Y:S02]  /*1370*/  LOP3.LUT R26, R8, 0xfffffffe, RZ, 0xc0, !PT ;  /* 0xfffffffe081a7812 */ /* 0x000fe400078ec0ff */
[----:B------:R-:W-:-:S02]  /*1380*/  IADD3.X R17, PT, PT, R18, UR9, RZ, P2, !PT ;  /* 0x0000000912117c10 */ /* 0x000fc400097fe4ff */
[C---:B------:R-:W-:Y:S01]  /*1390*/  IADD3 R21, P2, PT, R25.reuse, 0x4, RZ ;  /* 0x0000000419157810 */ /* 0x040fe20007f5e0ff */
[----:B------:R0:W-:Y:S01]  /*13a0*/  STG.E.U16 desc[UR16][R14.64], R22 ;  /* 0x000000160e007986 */ /* 0x0001e2000c101510 */
[----:B------:R-:W-:Y:S02]  /*13b0*/  IADD3 R8, P1, PT, R25, 0x2, RZ ;  /* 0x0000000219087810 */ /* 0x000fe40007f3e0ff */
[----:B------:R-:W-:Y:S02]  /*13c0*/  LOP3.LUT R21, R21, 0xfffffffe, RZ, 0xc0, !PT ;  /* 0xfffffffe15157812 */ /* 0x000fe400078ec0ff */
[----:B------:R-:W-:Y:S02]  /*13d0*/  LOP3.LUT R20, R8, 0xfffffffe, RZ, 0xc0, !PT ;  /* 0xfffffffe08147812 */ /* 0x000fe400078ec0ff */
[----:B------:R1:W3:Y:S01]  /*13e0*/  LDG.E.U16.CONSTANT R8, desc[UR16][R16.64] ;  /* 0x0000001010087981 */ /* 0x0002e2000c1e9500 */
[----:B0-----:R-:W-:Y:S02]  /*13f0*/  IADD3 R14, P4, PT, R26, UR10, RZ ;  /* 0x0000000a1a0e7c10 */ /* 0x001fe4000ff9e0ff */
[----:B------:R-:W-:-:S02]  /*1400*/  IADD3 R24, P5, PT, R12, UR6, RZ ;  /* 0x000000060c187c10 */ /* 0x000fc4000ffbe0ff */
[----:B------:R-:W-:Y:S02]  /*1410*/  IADD3.X R15, PT, PT, RZ, UR11, R9, P4, P3 ;  /* 0x0000000bff0f7c10 */ /* 0x000fe4000a7e6409 */
[----:B-1----:R-:W-:Y:S02]  /*1420*/  IADD3 R16, P4, PT, R21, UR8, RZ ;  /* 0x0000000815107c10 */ /* 0x002fe4000ff9e0ff */
[----:B------:R-:W-:Y:S02]  /*1430*/  IADD3 R20, P3, PT, R20, UR8, RZ ;  /* 0x0000000814147c10 */ /* 0x000fe4000ff7e0ff */
[----:B------:R-:W-:Y:S02]  /*1440*/  IADD3.X R17, PT, PT, RZ, UR9, R18, P4, P2 ;  /* 0x00000009ff117c10 */ /* 0x000fe4000a7e4412 */
[----:B------:R-:W-:Y:S02]  /*1450*/  LOP3.LUT R22, R24, 0xfffffffe, RZ, 0xc0, !PT ;  /* 0xfffffffe18167812 */ /* 0x000fe400078ec0ff */
[----:B------:R-:W-:-:S02]  /*1460*/  IADD3 R25, P4, PT, R25, 0x6, RZ ;  /* 0x0000000619197810 */ /* 0x000fc40007f9e0ff */
[----:B------:R-:W-:Y:S01]  /*1470*/  IADD3.X R21, PT, PT, RZ, UR9, R18, P3, P1 ;  /* 0x00000009ff157c10 */ /* 0x000fe20009fe2412 */
[----:B----4-:R0:W-:Y:S01]  /*1480*/  STG.E.U16 desc[UR16][R14.64], R19 ;  /* 0x000000130e007986 */ /* 0x0101e2000c101510 */
[----:B------:R-:W-:Y:S01]  /*1490*/  LOP3.LUT R25, R25, 0xfffffffe, RZ, 0xc0, !PT ;  /* 0xfffffffe19197812 */ /* 0x000fe200078ec0ff */
[----:B0-----:R-:W-:Y:S01]  /*14a0*/  IMAD.X R19, RZ, RZ, R2, P5 ;  /* 0x000000ffff137224 */ /* 0x001fe200028e0602 */
[----:B------:R-:W-:Y:S02]  /*14b0*/  IADD3 R14, P1, PT, R22, UR8, RZ ;  /* 0x00000008160e7c10 */ /* 0x000fe4000ff3e0ff */
[----:B------:R-:W4:Y:S02]  /*14c0*/  LDG.E.U16.CONSTANT R22, desc[UR16][R20.64] ;  /* 0x0000001014167981 */ /* 0x000f24000c1e9500 */
[----:B------:R-:W-:Y:S02]  /*14d0*/  IADD3.X R15, PT, PT, R19, UR9, RZ, P1, !PT ;  /* 0x00000009130f7c10 */ /* 0x000fe40008ffe4ff */
[----:B------:R-:W-:Y:S01]  /*14e0*/  IADD3 R26, P1, PT, R24, 0x2, RZ ;  /* 0x00000002181a7810 */ /* 0x000fe20007f3e0ff */
[----:B------:R0:W5:Y:S04]  /*14f0*/  LDG.E.U16.CONSTANT R21, desc[UR16][R16.64] ;  /* 0x0000001010157981 */ /* 0x000168000c1e9500 */
[----:B------:R1:W5:Y:S01]  /*1500*/  LDG.E.U16.CONSTANT R20, desc[UR16][R14.64] ;  /* 0x000000100e147981 */ /* 0x000362000c1e9500 */
[----:B0-----:R-:W-:-:S02]  /*1510*/  IADD3 R16, P5, PT, R25, UR8, RZ ;  /* 0x0000000819107c10 */ /* 0x001fc4000ffbe0ff */
[C---:B------:R-:W-:Y:S02]  /*1520*/  IADD3 R25, P3, PT, R24.reuse, 0x4, RZ ;  /* 0x0000000418197810 */ /* 0x040fe40007f7e0ff */
[----:B------:R-:W-:Y:S02]  /*1530*/  IADD3 R24, P2, PT, R24, 0x6, RZ ;  /* 0x0000000618187810 */ /* 0x000fe40007f5e0ff */
[----:B------:R-:W-:Y:S02]  /*1540*/  IADD3.X R17, PT, PT, RZ, UR9, R18, P5, P4 ;  /* 0x00000009ff117c10 */ /* 0x000fe4000afe8412 */
[----:B------:R-:W-:-:S03]  /*1550*/  LOP3.LUT R18, R24, 0xfffffffe, RZ, 0xc0, !PT ;  /* 0xfffffffe18127812 */ /* 0x000fc600078ec0ff */
[----:B------:R0:W5:Y:S01]  /*1560*/  LDG.E.U16.CONSTANT R24, desc[UR16][R16.64] ;  /* 0x0000001010187981 */ /* 0x000162000c1e9500 */
[----:B------:R-:W-:Y:S02]  /*1570*/  LOP3.LUT R26, R26, 0xfffffffe, RZ, 0xc0, !PT ;  /* 0xfffffffe1a1a7812 */ /* 0x000fe400078ec0ff */
[----:B------:R-:W-:Y:S02]  /*1580*/  LOP3.LUT R25, R25, 0xfffffffe, RZ, 0xc0, !PT ;  /* 0xfffffffe19197812 */ /* 0x000fe400078ec0ff */
[----:B-1----:R-:W-:Y:S02]  /*1590*/  IADD3 R14, P4, PT, R26, UR8, RZ ;  /* 0x000000081a0e7c10 */ /* 0x002fe4000ff9e0ff */
[----:B------:R-:W-:Y:S02]  /*15a0*/  IADD3 R18, P6, PT, R18, UR8, RZ ;  /* 0x0000000812127c10 */ /* 0x000fe4000ffde0ff */
[----:B0-----:R-:W-:Y:S02]  /*15b0*/  IADD3 R16, P5, PT, R25, UR8, RZ ;  /* 0x0000000819107c10 */ /* 0x001fe4000ffbe0ff */
[----:B------:R-:W-:-:S02]  /*15c0*/  IADD3.X R15, PT, PT, RZ, UR9, R19, P4, P1 ;  /* 0x00000009ff0f7c10 */ /* 0x000fc4000a7e2413 */
[--C-:B------:R-:W-:Y:S02]  /*15d0*/  IADD3.X R17, PT, PT, RZ, UR9, R19.reuse, P5, P3 ;  /* 0x00000009ff117c10 */ /* 0x100fe4000afe6413 */
[----:B------:R-:W-:Y:S01]  /*15e0*/  IADD3.X R19, PT, PT, RZ, UR9, R19, P6, P2 ;  /* 0x00000009ff137c10 */ /* 0x000fe2000b7e4413 */
[----:B------:R0:W5:Y:S04]  /*15f0*/  LDG.E.U16.CONSTANT R25, desc[UR16][R14.64] ;  /* 0x000000100e197981 */ /* 0x000168000c1e9500 */
[----:B------:R1:W5:Y:S04]  /*1600*/  LDG.E.U16.CONSTANT R26, desc[UR16][R16.64] ;  /* 0x00000010101a7981 */ /* 0x000368000c1e9500 */
[----:B------:R2:W5:Y:S01]  /*1610*/  LDG.E.U16.CONSTANT R18, desc[UR16][R18.64] ;  /* 0x0000001012127981 */ /* 0x000562000c1e9500 */
[----:B------:R-:W-:-:S04]  /*1620*/  IADD3 R28, P1, PT, R27, 0x4, RZ ;  /* 0x000000041b1c7810 */ /* 0x000fc80007f3e0ff */
[----:B------:R-:W-:Y:S02]  /*1630*/  LOP3.LUT R28, R28, 0xfffffffe, RZ, 0xc0, !PT ;  /* 0xfffffffe1c1c7812 */ /* 0x000fe400078ec0ff */
[----:B------:R-:W-:Y:S02]  /*1640*/  IADD3 R27, P3, PT, R27, 0x6, RZ ;  /* 0x000000061b1b7810 */ /* 0x000fe40007f7e0ff */
[----:B0-----:R-:W-:Y:S02]  /*1650*/  IADD3 R14, P2, PT, R28, UR10, RZ ;  /* 0x0000000a1c0e7c10 */ /* 0x001fe4000ff5e0ff */
[----:B------:R-:W-:Y:S02]  /*1660*/  LOP3.LUT R27, R27, 0xfffffffe, RZ, 0xc0, !PT ;  /* 0xfffffffe1b1b7812 */ /* 0x000fe400078ec0ff */
[----:B------:R-:W-:Y:S02]  /*1670*/  IADD3.X R15, PT, PT, RZ, UR11, R9, P2, P1 ;  /* 0x0000000bff0f7c10 */ /* 0x000fe400097e2409 */
[----:B-1----:R-:W-:-:S03]  /*1680*/  IADD3 R16, P1, PT, R27, UR10, RZ ;  /* 0x0000000a1b107c10 */ /* 0x002fc6000ff3e0ff */
[----:B--2---:R0:W-:Y:S01]  /*1690*/  STG.E.U16 desc[UR16][R14.64], R7 ;  /* 0x000000070e007986 */ /* 0x0041e2000c101510 */
[----:B------:R-:W-:Y:S02]  /*16a0*/  IADD3.X R17, PT, PT, RZ, UR11, R9, P1, P3 ;  /* 0x0000000bff117c10 */ /* 0x000fe40008fe6409 */
[----:B0-----:R-:W-:-:S03]  /*16b0*/  IADD3 R7, P2, PT, R10, UR7, RZ ;  /* 0x000000070a077c10 */ /* 0x001fc6000ff5e0ff */
[----:B------:R0:W-:Y:S01]  /*16c0*/  STG.E.U16 desc[UR16][R16.64], R23 ;  /* 0x0000001710007986 */ /* 0x0001e2000c101510 */
[C---:B------:R-:W-:Y:S01]  /*16d0*/  LOP3.LUT R9, R7.reuse, 0xfffffffe, RZ, 0xc0, !PT ;  /* 0xfffffffe07097812 */ /* 0x040fe200078ec0ff */
[----:B------:R-:W-:Y:S01]  /*16e0*/  IMAD.X R19, RZ, RZ, R0, P2 ;  /* 0x000000ffff137224 */ /* 0x000fe200010e0600 */
[----:B------:R-:W-:Y:S02]  /*16f0*/  IADD3 R27, P2, PT, R7, 0x2, RZ ;  /* 0x00000002071b7810 */ /* 0x000fe40007f5e0ff */
[----:B0-----:R-:W-:Y:S02]  /*1700*/  IADD3 R16, P1, PT, R9, UR10, RZ ;  /* 0x0000000a09107c10 */ /* 0x001fe4000ff3e0ff */
[----:B------:R-:W-:Y:S02]  /*1710*/  IADD3 R9, P3, PT, R7, 0x4, RZ ;  /* 0x0000000407097810 */ /* 0x000fe40007f7e0ff */
[----:B------:R-:W-:Y:S02]  /*1720*/  IADD3.X R17, PT, PT, R19, UR11, RZ, P1, !PT ;  /* 0x0000000b13117c10 */ /* 0x000fe40008ffe4ff */
[----:B------:R-:W-:-:S02]  /*1730*/  LOP3.LUT R27, R27, 0xfffffffe, RZ, 0xc0, !PT ;  /* 0xfffffffe1b1b7812 */ /* 0x000fc400078ec0ff */
[----:B------:R-:W-:Y:S02]  /*1740*/  LOP3.LUT R9, R9, 0xfffffffe, RZ, 0xc0, !PT ;  /* 0xfffffffe09097812 */ /* 0x000fe400078ec0ff */
[----:B------:R-:W-:Y:S02]  /*1750*/  IADD3 R14, P1, PT, R27, UR10, RZ ;  /* 0x0000000a1b0e7c10 */ /* 0x000fe4000ff3e0ff */
[----:B------:R-:W-:Y:S02]  /*1760*/  IADD3 R7, P5, PT, R7, 0x6, RZ ;  /* 0x0000000607077810 */ /* 0x000fe40007fbe0ff */
[----:B------:R-:W-:Y:S02]  /*1770*/  IADD3.X R15, PT, PT, RZ, UR11, R19, P1, P2 ;  /* 0x0000000bff0f7c10 */ /* 0x000fe40008fe4413 */
[----:B------:R-:W-:Y:S01]  /*1780*/  LOP3.LUT R7, R7, 0xfffffffe, RZ, 0xc0, !PT ;  /* 0xfffffffe07077812 */ /* 0x000fe200078ec0ff */
[----:B------:R-:W-:Y:S02]  /*1790*/  UIADD3 UR4, UPT, UPT, UR4, 0x10, URZ ;  /* 0x0000001004047890 */ /* 0x000fe4000fffe0ff */
[----:B------:R-:W-:Y:S01]  /*17a0*/  UIADD3 UR5, UPT, UPT, UR5, 0x20, URZ ;  /* 0x0000002005057890 */ /* 0x000fe2000fffe0ff */
[----:B---3--:R0:W-:Y:S02]  /*17b0*/  STG.E.U16 desc[UR16][R16.64], R8 ;  /* 0x0000000810007986 */ /* 0x0081e4000c101510 */
[----:B0-----:R-:W-:-:S04]  /*17c0*/  IADD3 R8, P4, PT, R9, UR10, RZ ;  /* 0x0000000a09087c10 */ /* 0x001fc8000ff9e0ff */
[----:B------:R-:W-:Y:S02]  /*17d0*/  IADD3.X R9, PT, PT, RZ, UR11, R19, P4, P3 ;  /* 0x0000000bff097c10 */ /* 0x000fe4000a7e6413 */
[----:B------:R-:W-:-:S04]  /*17e0*/  IADD3 R28, P4, PT, R10, UR6, RZ ;  /* 0x000000060a1c7c10 */ /* 0x000fc8000ff9e0ff */
[C---:B------:R-:W-:Y:S02]  /*17f0*/  IADD3 R23, P1, PT, R28.reuse, 0x2, RZ ;  /* 0x000000021c177810 */ /* 0x040fe40007f3e0ff */
[C---:B------:R-:W-:Y:S02]  /*1800*/  IADD3 R16, P3, PT, R28.reuse, 0x4, RZ ;  /* 0x000000041c107810 */ /* 0x040fe40007f7e0ff */
[----:B------:R-:W-:Y:S02]  /*1810*/  IADD3 R17, P2, PT, R28, 0x6, RZ ;  /* 0x000000061c117810 */ /* 0x000fe40007f5e0ff */
[----:B------:R-:W-:Y:S02]  /*1820*/  LOP3.LUT R23, R23, 0xfffffffe, RZ, 0xc0, !PT ;  /* 0xfffffffe17177812 */ /* 0x000fe400078ec0ff */
[----:B------:R-:W-:Y:S01]  /*1830*/  LOP3.LUT R17, R17, 0xfffffffe, RZ, 0xc0, !PT ;  /* 0xfffffffe11117812 */ /* 0x000fe200078ec0ff */
[----:B----4-:R0:W-:Y:S02]  /*1840*/  STG.E.U16 desc[UR16][R14.64], R22 ;  /* 0x000000160e007986 */ /* 0x0101e4000c101510 */
[----:B0-----:R-:W-:Y:S01]  /*1850*/  IADD3 R14, P6, PT, R7, UR10, RZ ;  /* 0x0000000a070e7c10 */ /* 0x001fe2000ffde0ff */
[----:B------:R-:W-:Y:S01]  /*1860*/  IMAD.X R7, RZ, RZ, R0, P4 ;  /* 0x000000ffff077224 */ /* 0x000fe200020e0600 */
[----:B------:R-:W-:-:S02]  /*1870*/  LOP3.LUT R22, R16, 0xfffffffe, RZ, 0xc0, !PT ;  /* 0xfffffffe10167812 */ /* 0x000fc400078ec0ff */
[----:B------:R-:W-:Y:S01]  /*1880*/  IADD3.X R15, PT, PT, RZ, UR11, R19, P6, P5 ;  /* 0x0000000bff0f7c10 */ /* 0x000fe2000b7ea413 */
[----:B-----5:R0:W-:Y:S01]  /*1890*/  STG.E.U16 desc[UR16][R8.64], R21 ;  /* 0x0000001508007986 */ /* 0x0201e2000c101510 */
[----:B------:R-:W-:Y:S02]  /*18a0*/  IADD3 R16, P5, PT, R23, UR10, RZ ;  /* 0x0000000a17107c10 */ /* 0x000fe4000ffbe0ff */
[----:B------:R-:W-:Y:S01]  /*18b0*/  LOP3.LUT R27, R28, 0xfffffffe, RZ, 0xc0, !PT ;  /* 0xfffffffe1c1b7812 */ /* 0x000fe200078ec0ff */
[----:B------:R1:W-:Y:S03]  /*18c0*/  STG.E.U16 desc[UR16][R14.64], R24 ;  /* 0x000000180e007986 */ /* 0x0003e6000c101510 */
[----:B0-----:R-:W-:Y:S02]  /*18d0*/  IADD3 R8, P4, PT, R27, UR10, RZ ;  /* 0x0000000a1b087c10 */ /* 0x001fe4000ff9e0ff */
[----:B-1----:R-:W-:-:S02]  /*18e0*/  IADD3 R14, P6, PT, R17, UR10, RZ ;  /* 0x0000000a110e7c10 */ /* 0x002fc4000ffde0ff */
[----:B------:R-:W-:Y:S02]  /*18f0*/  IADD3.X R17, PT, PT, RZ, UR11, R7, P5, P1 ;  /* 0x0000000bff117c10 */ /* 0x000fe4000afe2407 */
[----:B------:R-:W-:-:S04]  /*1900*/  IADD3 R6, P1, PT, R6, -0x10, RZ ;  /* 0xfffffff006067810 */ /* 0x000fc80007f3e0ff */
[----:B------:R-:W-:Y:S02]  /*1910*/  IADD3.X R5, PT, PT, R5, -0x1, RZ, P1, !PT ;  /* 0xffffffff05057810 */ /* 0x000fe40000ffe4ff */
[----:B------:R-:W-:Y:S02]  /*1920*/  ISETP.GT.U32.AND P1, PT, R6, 0xc, PT ;  /* 0x0000000c0600780c */ /* 0x000fe40003f24070 */
[----:B------:R-:W-:Y:S02]  /*1930*/  IADD3.X R9, PT, PT, R7, UR11, RZ, P4, !PT ;  /* 0x0000000b07097c10 */ /* 0x000fe4000a7fe4ff */
[----:B------:R-:W-:Y:S02]  /*1940*/  ISETP.GT.AND.EX P1, PT, R5, RZ, PT, P1 ;  /* 0x000000ff0500720c */ /* 0x000fe40003f24310 */
[----:B------:R-:W-:Y:S02]  /*1950*/  IADD3 R22, P4, PT, R22, UR10, RZ ;  /* 0x0000000a16167c10 */ /* 0x000fe4000ff9e0ff */
[----:B------:R-:W-:-:S02]  /*1960*/  IADD3.X R15, PT, PT, RZ, UR11, R7, P6, P2 ;  /* 0x0000000bff0f7c10 */ /* 0x000fc4000b7e4407 */
[----:B------:R-:W-:Y:S01]  /*1970*/  IADD3.X R23, PT, PT, RZ, UR11, R7, P4, P3 ;  /* 0x0000000bff177c10 */ /* 0x000fe2000a7e6407 */
[----:B------:R3:W-:Y:S04]  /*1980*/  STG.E.U16 desc[UR16][R8.64], R20 ;  /* 0x0000001408007986 */ /* 0x0007e8000c101510 */
[----:B------:R3:W-:Y:S04]  /*1990*/  STG.E.U16 desc[UR16][R16.64], R25 ;  /* 0x0000001910007986 */ /* 0x0007e8000c101510 */
[----:B------:R3:W-:Y:S04]  /*19a0*/  STG.E.U16 desc[UR16][R22.64], R26 ;  /* 0x0000001a16007986 */ /* 0x0007e8000c101510 */
[----:B------:R3:W-:Y:S01]  /*19b0*/  STG.E.U16 desc[UR16][R14.64], R18 ;  /* 0x000000120e007986 */ /* 0x0007e2000c101510 */
[----:B------:R-:W-:Y:S05]  /*19c0*/  @P1 BRA `(.L_x_10) ;  /* 0xfffffff400381947 */ /* 0x000fea000383ffff */
.L_x_9:
[----:B------:R-:W-:-:S04]  /*19d0*/  ISETP.GT.U32.AND P1, PT, R6, 0x4, PT ;  /* 0x000000040600780c */ /* 0x000fc80003f24070 */
[----:B------:R-:W-:-:S13]  /*19e0*/  ISETP.GT.AND.EX P1, PT, R5, RZ, PT, P1 ;  /* 0x000000ff0500720c */ /* 0x000fda0003f24310 */
[----:B------:R-:W-:Y:S05]  /*19f0*/  @!P1 BRA `(.L_x_11) ;  /* 0x0000000400709947 */ /* 0x000fea0003800000 */
[----:B------:R-:W0:Y:S01]  /*1a00*/  LDCU.64 UR8, c[0x0][0x398] ;  /* 0x00007300ff0877ac */ /* 0x000e220008000a00 */
[----:B---3--:R-:W-:-:S04]  /*1a10*/  IADD3 R26, P0, PT, R12, UR5, RZ ;  /* 0x000000050c1a7c10 */ /* 0x008fc8000ff1e0ff */
[C---:B------:R-:W-:Y:S01]  /*1a20*/  LOP3.LUT R14, R26.reuse, 0xfffffffe, RZ, 0xc0, !PT ;  /* 0xfffffffe1a0e7812 */ /* 0x040fe200078ec0ff */
[----:B------:R-:W-:Y:S01]  /*1a30*/  IMAD.X R19, RZ, RZ, R2, P0 ;  /* 0x000000ffff137224 */ /* 0x000fe200000e0602 */
[C---:B------:R-:W-:Y:S02]  /*1a40*/  IADD3 R8, P2, PT, R26.reuse, 0x4, RZ ;  /* 0x000000041a087810 */ /* 0x040fe40007f5e0ff */
[----:B------:R-:W-:Y:S02]  /*1a50*/  IADD3 R16, P1, PT, R26, 0x2, RZ ;  /* 0x000000021a107810 */ /* 0x000fe40007f3e0ff */
[----:B------:R-:W-:Y:S02]  /*1a60*/  LOP3.LUT R8, R8, 0xfffffffe, RZ, 0xc0, !PT ;  /* 0xfffffffe08087812 */ /* 0x000fe400078ec0ff */
[----:B------:R-:W-:Y:S02]  /*1a70*/  LOP3.LUT R16, R16, 0xfffffffe, RZ, 0xc0, !PT ;  /* 0xfffffffe10107812 */ /* 0x000fe400078ec0ff */
[----:B0-----:R-:W-:-:S04]  /*1a80*/  IADD3 R14, P0, PT, R14, UR8, RZ ;  /* 0x000000080e0e7c10 */ /* 0x001fc8000ff1e0ff */
[----:B------:R-:W-:Y:S01]  /*1a90*/  IADD3.X R15, PT, PT, R19, UR9, RZ, P0, !PT ;  /* 0x00000009130f7c10 */ /* 0x000fe200087fe4ff */
[----:B------:R-:W-:Y:S01]  /*1aa0*/  UIADD3 UR6, UPT, UPT, UR5, 0x8, URZ ;  /* 0x0000000805067890 */ /* 0x000fe2000fffe0ff */
[----:B------:R-:W-:Y:S02]  /*1ab0*/  IADD3 R8, P3, PT, R8, UR8, RZ ;  /* 0x0000000808087c10 */ /* 0x000fe4000ff7e0ff */
[----:B------:R-:W-:Y:S01]  /*1ac0*/  IADD3 R16, P0, PT, R16, UR8, RZ ;  /* 0x0000000810107c10 */ /* 0x000fe2000ff1e0ff */
[----:B------:R0:W2:Y:S01]  /*1ad0*/  LDG.E.U16.CONSTANT R21, desc[UR16][R14.64] ;  /* 0x000000100e157981 */ /* 0x0000a2000c1e9500 */
[--C-:B------:R-:W-:Y:S02]  /*1ae0*/  IADD3.X R9, PT, PT, RZ, UR9, R19.reuse, P3, P2 ;  /* 0x00000009ff097c10 */ /* 0x100fe40009fe4413 */
[----:B------:R-:W-:Y:S02]  /*1af0*/  IADD3 R26, P3, PT, R26, 0x6, RZ ;  /* 0x000000061a1a7810 */ /* 0x000fe40007f7e0ff */
[----:B------:R-:W-:Y:S01]  /*1b00*/  IADD3.X R17, PT, PT, RZ, UR9, R19, P0, P1 ;  /* 0x00000009ff117c10 */ /* 0x000fe200087e2413 */
[----:B------:R3:W4:Y:S01]  /*1b10*/  LDG.E.U16.CONSTANT R20, desc[UR16][R8.64] ;  /* 0x0000001008147981 */ /* 0x000722000c1e9500 */
[----:B------:R-:W-:-:S02]  /*1b20*/  IADD3 R7, P5, PT, R12, UR6, RZ ;  /* 0x000000060c077c10 */ /* 0x000fc4000ffbe0ff */
[----:B------:R-:W-:Y:S01]  /*1b30*/  LOP3.LUT R26, R26, 0xfffffffe, RZ, 0xc0, !PT ;  /* 0xfffffffe1a1a7812 */ /* 0x000fe200078ec0ff */
[----:B------:R-:W5:Y:S01]  /*1b40*/  LDG.E.U16.CONSTANT R16, desc[UR16][R16.64] ;  /* 0x0000001010107981 */ /* 0x000f62000c1e9500 */
[C---:B------:R-:W-:Y:S02]  /*1b50*/  IADD3 R18, P0, PT, R7.reuse, 0x2, RZ ;  /* 0x0000000207127810 */ /* 0x040fe40007f1e0ff */
[C---:B------:R-:W-:Y:S02]  /*1b60*/  LOP3.LUT R24, R7.reuse, 0xfffffffe, RZ, 0xc0, !PT ;  /* 0xfffffffe07187812 */ /* 0x040fe400078ec0ff */
[C---:B0-----:R-:W-:Y:S02]  /*1b70*/  IADD3 R15, P2, PT, R7.reuse, 0x4, RZ ;  /* 0x00000004070f7810 */ /* 0x041fe40007f5e0ff */
[----:B------:R-:W-:Y:S02]  /*1b80*/  IADD3 R14, P1, PT, R7, 0x6, RZ ;  /* 0x00000006070e7810 */ /* 0x000fe40007f3e0ff */
[----:B------:R-:W-:Y:S01]  /*1b90*/  IADD3 R26, P4, PT, R26, UR8, RZ ;  /* 0x000000081a1a7c10 */ /* 0x000fe2000ff9e0ff */
[----:B------:R-:W-:Y:S01]  /*1ba0*/  IMAD.X R7, RZ, RZ, R2, P5 ;  /* 0x000000ffff077224 */ /* 0x000fe200028e0602 */
[----:B------:R-:W-:-:S02]  /*1bb0*/  LOP3.LUT R18, R18, 0xfffffffe, RZ, 0xc0, !PT ;  /* 0xfffffffe12127812 */ /* 0x000fc400078ec0ff */
[----:B------:R-:W-:Y:S02]  /*1bc0*/  IADD3 R24, P5, PT, R24, UR8, RZ ;  /* 0x0000000818187c10 */ /* 0x000fe4000ffbe0ff */
[----:B------:R-:W-:Y:S02]  /*1bd0*/  LOP3.LUT R15, R15, 0xfffffffe, RZ, 0xc0, !PT ;  /* 0xfffffffe0f0f7812 */ /* 0x000fe400078ec0ff */
[----:B------:R-:W-:Y:S02]  /*1be0*/  IADD3.X R27, PT, PT, RZ, UR9, R19, P4, P3 ;  /* 0x00000009ff1b7c10 */ /* 0x000fe4000a7e6413 */
[----:B---3--:R-:W-:Y:S02]  /*1bf0*/  LOP3.LUT R8, R14, 0xfffffffe, RZ, 0xc0, !PT ;  /* 0xfffffffe0e087812 */ /* 0x008fe400078ec0ff */
[----:B------:R-:W-:Y:S01]  /*1c00*/  IADD3 R18, P3, PT, R18, UR8, RZ ;  /* 0x0000000812127c10 */ /* 0x000fe2000ff7e0ff */
[----:B------:R0:W3:Y:S01]  /*1c10*/  LDG.E.U16.CONSTANT R17, desc[UR16][R26.64] ;  /* 0x000000101a117981 */ /* 0x0000e2000c1e9500 */
[----:B------:R-:W-:-:S02]  /*1c20*/  IADD3.X R25, PT, PT, R7, UR9, RZ, P5, !PT ;  /* 0x0000000907197c10 */ /* 0x000fc4000affe4ff */
[----:B------:R-:W-:Y:S02]  /*1c30*/  IADD3 R14, P4, PT, R15, UR8, RZ ;  /* 0x000000080f0e7c10 */ /* 0x000fe4000ff9e0ff */
[----:B------:R-:W-:Y:S01]  /*1c40*/  IADD3 R8, P5, PT, R8, UR8, RZ ;  /* 0x0000000808087c10 */ /* 0x000fe2000ffbe0ff */
[----:B------:R1:W3:Y:S01]  /*1c50*/  LDG.E.U16.CONSTANT R24, desc[UR16][R24.64] ;  /* 0x0000001018187981 */ /* 0x0002e2000c1e9500 */
[--C-:B------:R-:W-:Y:S02]  /*1c60*/  IADD3.X R19, PT, PT, RZ, UR9, R7.reuse, P3, P0 ;  /* 0x00000009ff137c10 */ /* 0x100fe40009fe0407 */
[--C-:B------:R-:W-:Y:S02]  /*1c70*/  IADD3.X R15, PT, PT, RZ, UR9, R7.reuse, P4, P2 ;  /* 0x00000009ff0f7c10 */ /* 0x100fe4000a7e4407 */
[----:B------:R-:W-:Y:S01]  /*1c80*/  IADD3.X R9, PT, PT, RZ, UR9, R7, P5, P1 ;  /* 0x00000009ff097c10 */ /* 0x000fe2000afe2407 */
[----:B------:R-:W3:Y:S01]  /*1c90*/  LDG.E.U16.CONSTANT R23, desc[UR16][R18.64] ;  /* 0x0000001012177981 */ /* 0x000ee2000c1e9500 */
[----:B------:R-:W1:Y:S03]  /*1ca0*/  LDCU.64 UR8, c[0x0][0x380] ;  /* 0x00007000ff0877ac */ /* 0x000e660008000a00 */
[----:B------:R1:W3:Y:S04]  /*1cb0*/  LDG.E.U16.CONSTANT R22, desc[UR16][R14.64] ;  /* 0x000000100e167981 */ /* 0x0002e8000c1e9500 */
[----:B------:R1:W3:Y:S01]  /*1cc0*/  LDG.E.U16.CONSTANT R7, desc[UR16][R8.64] ;  /* 0x0000001008077981 */ /* 0x0002e2000c1e9500 */
[----:B0-----:R-:W-:-:S04]  /*1cd0*/  IADD3 R27, P0, PT, R10, UR5, RZ ;  /* 0x000000050a1b7c10 */ /* 0x001fc8000ff1e0ff */
[C---:B------:R-:W-:Y:S01]  /*1ce0*/  LOP3.LUT R29, R27.reuse, 0xfffffffe, RZ, 0xc0, !PT ;  /* 0xfffffffe1b1d7812 */ /* 0x040fe200078ec0ff */
[----:B------:R-:W-:Y:S01]  /*1cf0*/  IMAD.X R26, RZ, RZ, R0, P0 ;  /* 0x000000ffff1a7224 */ /* 0x000fe200000e0600 */
[----:B-1----:R-:W-:Y:S02]  /*1d00*/  IADD3 R25, P2, PT, R27, 0x4, RZ ;  /* 0x000000041b197810 */ /* 0x002fe40007f5e0ff */
[----:B------:R-:W-:Y:S02]  /*1d10*/  IADD3 R14, P0, PT, R29, UR8, RZ ;  /* 0x000000081d0e7c10 */ /* 0x000fe4000ff1e0ff */
[----:B------:R-:W-:Y:S02]  /*1d20*/  IADD3 R28, P1, PT, R27, 0x2, RZ ;  /* 0x000000021b1c7810 */ /* 0x000fe40007f3e0ff */
[----:B------:R-:W-:Y:S02]  /*1d30*/  IADD3.X R15, PT, PT, R26, UR9, RZ, P0, !PT ;  /* 0x000000091a0f7c10 */ /* 0x000fe400087fe4ff */
[----:B------:R-:W-:-:S02]  /*1d40*/  LOP3.LUT R18, R25, 0xfffffffe, RZ, 0xc0, !PT ;  /* 0xfffffffe19127812 */ /* 0x000fc400078ec0ff */
[----:B------:R-:W-:-:S04]  /*1d50*/  LOP3.LUT R28, R28, 0xfffffffe, RZ, 0xc0, !PT ;  /* 0xfffffffe1c1c7812 */ /* 0x000fc800078ec0ff */
[----:B------:R-:W-:Y:S02]  /*1d60*/  IADD3 R8, P0, PT, R28, UR8, RZ ;  /* 0x000000081c087c10 */ /* 0x000fe4000ff1e0ff */
[----:B------:R-:W-:Y:S02]  /*1d70*/  IADD3 R28, P4, PT, R27, 0x6, RZ ;  /* 0x000000061b1c7810 */ /* 0x000fe40007f9e0ff */
[----:B------:R-:W-:Y:S02]  /*1d80*/  IADD3.X R9, PT, PT, RZ, UR9, R26, P0, P1 ;  /* 0x00000009ff097c10 */ /* 0x000fe400087e241a */
[----:B------:R-:W-:Y:S01]  /*1d90*/  LOP3.LUT R28, R28, 0xfffffffe, RZ, 0xc0, !PT ;  /* 0xfffffffe1c1c7812 */ /* 0x000fe200078ec0ff */
[----:B------:R-:W-:Y:S02]  /*1da0*/  UIADD3 UR4, UPT, UPT, UR4, 0x8, URZ ;  /* 0x0000000804047890 */ /* 0x000fe4000fffe0ff */
[----:B------:R-:W-:Y:S01]  /*1db0*/  UIADD3 UR5, UPT, UPT, UR5, 0x10, URZ ;  /* 0x0000001005057890 */ /* 0x000fe2000fffe0ff */
[----:B--2---:R0:W-:Y:S02]  /*1dc0*/  STG.E.U16 desc[UR16][R14.64], R21 ;  /* 0x000000150e007986 */ /* 0x0041e4000c101510 */
[----:B0-----:R-:W-:-:S04]  /*1dd0*/  IADD3 R14, P3, PT, R18, UR8, RZ ;  /* 0x00000008120e7c10 */ /* 0x001fc8000ff7e0ff */
[----:B------:R-:W-:Y:S02]  /*1de0*/  IADD3.X R15, PT, PT, RZ, UR9, R26, P3, P2 ;  /* 0x00000009ff0f7c10 */ /* 0x000fe40009fe441a */
[----:B------:R-:W-:Y:S01]  /*1df0*/  IADD3 R18, P3, PT, R10, UR6, RZ ;  /* 0x000000060a127c10 */ /* 0x000fe2000ff7e0ff */
[----:B-----5:R0:W-:Y:S03]  /*1e00*/  STG.E.U16 desc[UR16][R8.64], R16 ;  /* 0x0000001008007986 */ /* 0x0201e6000c101510 */
[C---:B------:R-:W-:Y:S02]  /*1e10*/  IADD3 R25, P1, PT, R18.reuse, 0x2, RZ ;  /* 0x0000000212197810 */ /* 0x040fe40007f3e0ff */
[C---:B------:R-:W-:Y:S02]  /*1e20*/  LOP3.LUT R27, R18.reuse, 0xfffffffe, RZ, 0xc0, !PT ;  /* 0xfffffffe121b7812 */ /* 0x040fe400078ec0ff */
[----:B------:R-:W-:-:S02]  /*1e30*/  IADD3 R19, P2, PT, R18, 0x4, RZ ;  /* 0x0000000412137810 */ /* 0x000fc40007f5e0ff */
[----:B------:R-:W-:Y:S02]  /*1e40*/  IADD3 R18, P0, PT, R18, 0x6, RZ ;  /* 0x0000000612127810 */ /* 0x000fe40007f1e0ff */
[----:B0-----:R-:W-:Y:S01]  /*1e50*/  IADD3 R8, P5, PT, R28, UR8, RZ ;  /* 0x000000081c087c10 */ /* 0x001fe2000ffbe0ff */
[----:B----4-:R0:W-:Y:S01]  /*1e60*/  STG.E.U16 desc[UR16][R14.64], R20 ;  /* 0x000000140e007986 */ /* 0x0101e2000c101510 */
[----:B------:R-:W-:Y:S01]  /*1e70*/  LOP3.LUT R16, R25, 0xfffffffe, RZ, 0xc0, !PT ;  /* 0xfffffffe19107812 */ /* 0x000fe200078ec0ff */
[----:B------:R-:W-:Y:S01]  /*1e80*/  IMAD.X R21, RZ, RZ, R0, P3 ;  /* 0x000000ffff157224 */ /* 0x000fe200018e0600 */
[----:B------:R-:W-:Y:S02]  /*1e90*/  LOP3.LUT R19, R19, 0xfffffffe, RZ, 0xc0, !PT ;  /* 0xfffffffe13137812 */ /* 0x000fe400078ec0ff */
[----:B------:R-:W-:Y:S02]  /*1ea0*/  IADD3.X R9, PT, PT, RZ, UR9, R26, P5, P4 ;  /* 0x00000009ff097c10 */ /* 0x000fe4000afe841a */
[----:B------:R-:W-:-:S02]  /*1eb0*/  IADD3 R16, P4, PT, R16, UR8, RZ ;  /* 0x0000000810107c10 */ /* 0x000fc4000ff9e0ff */
[----:B0-----:R-:W-:Y:S02]  /*1ec0*/  LOP3.LUT R20, R18, 0xfffffffe, RZ, 0xc0, !PT ;  /* 0xfffffffe12147812 */ /* 0x001fe400078ec0ff */
[----:B------:R-:W-:Y:S02]  /*1ed0*/  IADD3 R14, P3, PT, R27, UR8, RZ ;  /* 0x000000081b0e7c10 */ /* 0x000fe4000ff7e0ff */
[----:B------:R-:W-:Y:S01]  /*1ee0*/  IADD3 R18, P5, PT, R19, UR8, RZ ;  /* 0x0000000813127c10 */ /* 0x000fe2000ffbe0ff */
[----:B---3--:R0:W-:Y:S01]  /*1ef0*/  STG.E.U16 desc[UR16][R8.64], R17 ;  /* 0x0000001108007986 */ /* 0x0081e2000c101510 */
[----:B------:R-:W-:Y:S02]  /*1f00*/  IADD3 R20, P6, PT, R20, UR8, RZ ;  /* 0x0000000814147c10 */ /* 0x000fe4000ffde0ff */
[----:B------:R-:W-:Y:S02]  /*1f10*/  IADD3.X R15, PT, PT, R21, UR9, RZ, P3, !PT ;  /* 0x00000009150f7c10 */ /* 0x000fe40009ffe4ff */
[----:B------:R-:W-:-:S03]  /*1f20*/  IADD3.X R19, PT, PT, RZ, UR9, R21, P5, P2 ;  /* 0x00000009ff137c10 */ /* 0x000fc6000afe4415 */
[----:B------:R2:W-:Y:S01]  /*1f30*/  STG.E.U16 desc[UR16][R14.64], R24 ;  /* 0x000000180e007986 */ /* 0x0005e2000c101510 */
[--C-:B0-----:R-:W-:Y:S02]  /*1f40*/  IADD3.X R17, PT, PT, RZ, UR9, R21.reuse, P4, P1 ;  /* 0x00000009ff117c10 */ /* 0x101fe4000a7e2415 */
[----:B------:R-:W-:-:S03]  /*1f50*/  IADD3.X R21, PT, PT, RZ, UR9, R21, P6, P0 ;  /* 0x00000009ff157c10 */ /* 0x000fc6000b7e0415 */
[----:B------:R2:W-:Y:S04]  /*1f60*/  STG.E.U16 desc[UR16][R16.64], R23 ;  /* 0x0000001710007986 */ /* 0x0005e8000c101510 */
[----:B------:R2:W-:Y:S04]  /*1f70*/  STG.E.U16 desc[UR16][R18.64], R22 ;  /* 0x0000001612007986 */ /* 0x0005e8000c101510 */
[----:B------:R2:W-:Y:S01]  /*1f80*/  STG.E.U16 desc[UR16][R20.64], R7 ;  /* 0x0000000714007986 */ /* 0x0005e2000c101510 */
[----:B------:R-:W-:Y:S02]  /*1f90*/  IADD3 R6, P1, PT, R6, -0x8, RZ ;  /* 0xfffffff806067810 */ /* 0x000fe40007f3e0ff */
[----:B------:R-:W-:-:S02]  /*1fa0*/  PLOP3.LUT P0, PT, PT, PT, PT, 0x8, 0x80 ;  /* 0x000000000080781c */ /* 0x000fc40003f0e170 */
[----:B------:R-:W-:-:S11]  /*1fb0*/  IADD3.X R5, PT, PT, R5, -0x1, RZ, P1, !PT ;  /* 0xffffffff05057810 */ /* 0x000fd60000ffe4ff */
.L_x_11:
[----:B------:R-:W-:-:S04]  /*1fc0*/  ISETP.EQ.U32.AND P1, PT, R6, RZ, PT ;  /* 0x000000ff0600720c */ /* 0x000fc80003f22070 */
[----:B------:R-:W-:-:S13]  /*1fd0*/  ISETP.EQ.AND.EX P1, PT, R5, RZ, PT, P1 ;  /* 0x000000ff0500720c */ /* 0x000fda0003f22310 */
[----:B------:R-:W-:Y:S05]  /*1fe0*/  @!P0 BRA P1, `(.L_x_7) ;  /* 0x0000000000c48947 */ /* 0x000fea0000800000 */
.L_x_8:
[----:B0-2---:R-:W-:-:S04]  /*1ff0*/  IADD3 R7, P3, PT, R12, UR5, RZ ;  /* 0x000000050c077c10 */ /* 0x005fc8000ff7e0ff */
[C---:B---3--:R-:W-:Y:S01]  /*2000*/  IADD3 R9, P2, PT, R7.reuse, 0x2, RZ ;  /* 0x0000000207097810 */ /* 0x048fe20007f5e0ff */
[----:B------:R-:W-:Y:S01]  /*2010*/  IMAD.X R15, RZ, RZ, R2, P3 ;  /* 0x000000ffff0f7224 */ /* 0x000fe200018e0602 */
[C---:B------:R-:W-:Y:S02]  /*2020*/  LOP3.LUT R8, R7.reuse, 0xfffffffe, RZ, 0xc0, !PT ;  /* 0xfffffffe07087812 */ /* 0x040fe400078ec0ff */
[C---:B------:R-:W-:Y:S02]  /*2030*/  IADD3 R14, P1, PT, R7.reuse, 0x4, RZ ;  /* 0x00000004070e7810 */ /* 0x040fe40007f3e0ff */
[----:B------:R-:W-:Y:S02]  /*2040*/  IADD3 R7, P0, PT, R7, 0x6, RZ ;  /* 0x0000000607077810 */ /* 0x000fe40007f1e0ff */
[----:B------:R-:W-:Y:S02]  /*2050*/  LOP3.LUT R9, R9, 0xfffffffe, RZ, 0xc0, !PT ;  /* 0xfffffffe09097812 */ /* 0x000fe400078ec0ff */
[----:B------:R-:W-:-:S02]  /*2060*/  IADD3 R8, P3, PT, R8, UR12, RZ ;  /* 0x0000000c08087c10 */ /* 0x000fc4000ff7e0ff */
[----:B------:R-:W-:Y:S02]  /*2070*/  LOP3.LUT R14, R14, 0xfffffffe, RZ, 0xc0, !PT ;  /* 0xfffffffe0e0e7812 */ /* 0x000fe400078ec0ff */
[----:B------:R-:W-:Y:S02]  /*2080*/  LOP3.LUT R7, R7, 0xfffffffe, RZ, 0xc0, !PT ;  /* 0xfffffffe07077812 */ /* 0x000fe400078ec0ff */
[----:B------:R-:W-:Y:S02]  /*2090*/  IADD3 R16, P4, PT, R9, UR12, RZ ;  /* 0x0000000c09107c10 */ /* 0x000fe4000ff9e0ff */
[----:B------:R-:W-:Y:S02]  /*20a0*/  IADD3.X R9, PT, PT, R15, UR13, RZ, P3, !PT ;  /* 0x0000000d0f097c10 */ /* 0x000fe40009ffe4ff */
[----:B------:R-:W-:Y:S02]  /*20b0*/  IADD3 R18, P3, PT, R14, UR12, RZ ;  /* 0x0000000c0e127c10 */ /* 0x000fe4000ff7e0ff */
[----:B------:R-:W-:-:S02]  /*20c0*/  IADD3 R14, P5, PT, R7, UR12, RZ ;  /* 0x0000000c070e7c10 */ /* 0x000fc4000ffbe0ff */
[--C-:B------:R-:W-:Y:S01]  /*20d0*/  IADD3.X R17, PT, PT, RZ, UR13, R15.reuse, P4, P2 ;  /* 0x0000000dff117c10 */ /* 0x100fe2000a7e440f */
[----:B------:R-:W2:Y:S01]  /*20e0*/  LDG.E.U16.CONSTANT R7, desc[UR16][R8.64] ;  /* 0x0000001008077981 */ /* 0x000ea2000c1e9500 */
[--C-:B------:R-:W-:Y:S02]  /*20f0*/  IADD3.X R19, PT, PT, RZ, UR13, R15.reuse, P3, P1 ;  /* 0x0000000dff137c10 */ /* 0x100fe40009fe240f */
[----:B------:R-:W-:Y:S01]  /*2100*/  IADD3.X R15, PT, PT, RZ, UR13, R15, P5, P0 ;  /* 0x0000000dff0f7c10 */ /* 0x000fe2000afe040f */
[----:B------:R-:W3:Y:S04]  /*2110*/  LDG.E.U16.CONSTANT R21, desc[UR16][R16.64] ;  /* 0x0000001010157981 */ /* 0x000ee8000c1e9500 */
[----:B------:R1:W4:Y:S04]  /*2120*/  LDG.E.U16.CONSTANT R23, desc[UR16][R18.64] ;  /* 0x0000001012177981 */ /* 0x000328000c1e9500 */
[----:B------:R0:W5:Y:S01]  /*2130*/  LDG.E.U16.CONSTANT R25, desc[UR16][R14.64] ;  /* 0x000000100e197981 */ /* 0x000162000c1e9500 */
[----:B------:R-:W-:-:S04]  /*2140*/  IADD3 R20, P3, PT, R10, UR5, RZ ;  /* 0x000000050a147c10 */ /* 0x000fc8000ff7e0ff */
[C---:B------:R-:W-:Y:S02]  /*2150*/  IADD3 R27, P0, PT, R20.reuse, 0x6, RZ ;  /* 0x00000006141b7810 */ /* 0x040fe40007f1e0ff */
[C---:B------:R-:W-:Y:S02]  /*2160*/  LOP3.LUT R22, R20.reuse, 0xfffffffe, RZ, 0xc0, !PT ;  /* 0xfffffffe14167812 */ /* 0x040fe400078ec0ff */
[----:B------:R-:W-:Y:S02]  /*2170*/  LOP3.LUT R27, R27, 0xfffffffe, RZ, 0xc0, !PT ;  /* 0xfffffffe1b1b7812 */ /* 0x000fe400078ec0ff */
[C---:B------:R-:W-:Y:S02]  /*2180*/  IADD3 R24, P2, PT, R20.reuse, 0x2, RZ ;  /* 0x0000000214187810 */ /* 0x040fe40007f5e0ff */
[----:B------:R-:W-:Y:S01]  /*2190*/  IADD3 R26, P1, PT, R20, 0x4, RZ ;  /* 0x00000004141a7810 */ /* 0x000fe20007f3e0ff */
[----:B------:R-:W-:Y:S01]  /*21a0*/  IMAD.X R20, RZ, RZ, R0, P3 ;  /* 0x000000ffff147224 */ /* 0x000fe200018e0600 */
[----:B-1----:R-:W-:-:S04]  /*21b0*/  IADD3 R18, P5, PT, R27, UR14, RZ ;  /* 0x0000000e1b127c10 */ /* 0x002fc8000ffbe0ff */
[----:B------:R-:W-:Y:S02]  /*21c0*/  IADD3.X R19, PT, PT, RZ, UR15, R20, P5, P0 ;  /* 0x0000000fff137c10 */ /* 0x000fe4000afe0414 */
[----:B------:R-:W-:Y:S02]  /*21d0*/  IADD3 R6, P0, PT, R6, -0x4, RZ ;  /* 0xfffffffc06067810 */ /* 0x000fe40007f1e0ff */
[----:B------:R-:W-:Y:S02]  /*21e0*/  LOP3.LUT R24, R24, 0xfffffffe, RZ, 0xc0, !PT ;  /* 0xfffffffe18187812 */ /* 0x000fe400078ec0ff */
[----:B------:R-:W-:Y:S02]  /*21f0*/  IADD3.X R5, PT, PT, R5, -0x1, RZ, P0, !PT ;  /* 0xffffffff05057810 */ /* 0x000fe400007fe4ff */
[----:B------:R-:W-:Y:S02]  /*2200*/  ISETP.NE.U32.AND P0, PT, R6, RZ, PT ;  /* 0x000000ff0600720c */ /* 0x000fe40003f05070 */
[----:B------:R-:W-:-:S02]  /*2210*/  IADD3 R8, P3, PT, R22, UR14, RZ ;  /* 0x0000000e16087c10 */ /* 0x000fc4000ff7e0ff */
[----:B------:R-:W-:Y:S02]  /*2220*/  LOP3.LUT R26, R26, 0xfffffffe, RZ, 0xc0, !PT ;  /* 0xfffffffe1a1a7812 */ /* 0x000fe400078ec0ff */
[----:B------:R-:W-:Y:S02]  /*2230*/  ISETP.NE.AND.EX P0, PT, R5, RZ, PT, P0 ;  /* 0x000000ff0500720c */ /* 0x000fe40003f05300 */
[----:B0-----:R-:W-:Y:S02]  /*2240*/  IADD3 R14, P4, PT, R24, UR14, RZ ;  /* 0x0000000e180e7c10 */ /* 0x001fe4000ff9e0ff */
[----:B------:R-:W-:Y:S02]  /*2250*/  IADD3.X R9, PT, PT, R20, UR15, RZ, P3, !PT ;  /* 0x0000000f14097c10 */ /* 0x000fe40009ffe4ff */
[----:B------:R-:W-:Y:S02]  /*2260*/  IADD3 R16, P3, PT, R26, UR14, RZ ;  /* 0x0000000e1a107c10 */ /* 0x000fe4000ff7e0ff */
[----:B------:R-:W-:-:S02]  /*2270*/  IADD3.X R15, PT, PT, RZ, UR15, R20, P4, P2 ;  /* 0x0000000fff0f7c10 */ /* 0x000fc4000a7e4414 */
[----:B------:R-:W-:Y:S01]  /*2280*/  IADD3.X R17, PT, PT, RZ, UR15, R20, P3, P1 ;  /* 0x0000000fff117c10 */ /* 0x000fe20009fe2414 */
[----:B------:R-:W-:Y:S02]  /*2290*/  UIADD3 UR4, UPT, UPT, UR4, 0x4, URZ ;  /* 0x0000000404047890 */ /* 0x000fe4000fffe0ff */
[----:B------:R-:W-:Y:S01]  /*22a0*/  UIADD3 UR5, UPT, UPT, UR5, 0x8, URZ ;  /* 0x0000000805057890 */ /* 0x000fe2000fffe0ff */
[----:B--2---:R0:W-:Y:S04]  /*22b0*/  STG.E.U16 desc[UR16][R8.64], R7 ;  /* 0x0000000708007986 */ /* 0x0041e8000c101510 */
[----:B---3--:R0:W-:Y:S04]  /*22c0*/  STG.E.U16 desc[UR16][R14.64], R21 ;  /* 0x000000150e007986 */ /* 0x0081e8000c101510 */
[----:B----4-:R0:W-:Y:S04]  /*22d0*/  STG.E.U16 desc[UR16][R16.64], R23 ;  /* 0x0000001710007986 */ /* 0x0101e8000c101510 */
[----:B-----5:R0:W-:Y:S01]  /*22e0*/  STG.E.U16 desc[UR16][R18.64], R25 ;  /* 0x0000001912007986 */ /* 0x0201e2000c101510 */
[----:B------:R-:W-:Y:S05]  /*22f0*/  @P0 BRA `(.L_x_8) ;  /* 0xfffffffc003c0947 */ /* 0x000fea000383ffff */
.L_x_7:
[----:B------:R-:W-:-:S04]  /*2300*/  ISETP.NE.U32.AND P0, PT, R3, RZ, PT ;  /* 0x000000ff0300720c */ /* 0x000fc80003f05070 */
[----:B------:R-:W-:-:S13]  /*2310*/  ISETP.NE.AND.EX P0, PT, R4, RZ, PT, P0 ;  /* 0x000000ff0400720c */ /* 0x000fda0003f05300 */
[----:B-1----:R-:W-:Y:S05]  /*2320*/  @!P0 EXIT ;  /* 0x000000000000894d */ /* 0x002fea0003800000 */
[----:B------:R-:W-:Y:S01]  /*2330*/  USHF.L.U32 UR4, UR4, 0x1, URZ ;  /* 0x0000000104047899 */ /* 0x000fe200080006ff */
[----:B------:R-:W1:Y:S05]  /*2340*/  LDCU.64 UR6, c[0x0][0x398] ;  /* 0x00007300ff0677ac */ /* 0x000e6a0008000a00 */
[----:B0--3--:R-:W-:Y:S01]  /*2350*/  IADD3 R8, P0, PT, R10, UR4, RZ ;  /* 0x000000040a087c10 */ /* 0x009fe2000ff1e0ff */
[----:B------:R-:W0:Y:S01]  /*2360*/  LDCU.64 UR8, c[0x0][0x380] ;  /* 0x00007000ff0877ac */ /* 0x000e220008000a00 */
[----:B------:R-:W-:-:S03]  /*2370*/  IADD3 R5, P1, PT, R12, UR4, RZ ;  /* 0x000000040c057c10 */ /* 0x000fc6000ff3e0ff */
[----:B------:R-:W-:Y:S02]  /*2380*/  IMAD.X R9, RZ, RZ, R0, P0 ;  /* 0x000000ffff097224 */ /* 0x000fe400000e0600 */
[----:B------:R-:W-:-:S08]  /*2390*/  IMAD.X R10, RZ, RZ, R2, P1 ;  /* 0x000000ffff0a7224 */ /* 0x000fd000008e0602 */
.L_x_12:
[----:B------:R-:W-:-:S04]  /*23a0*/  LOP3.LUT R6, R5, 0xfffffffe, RZ, 0xc0, !PT ;  /* 0xfffffffe05067812 */ /* 0x000fc800078ec0ff */
[----:B-1----:R-:W-:-:S04]  /*23b0*/  IADD3 R6, P0, PT, R6, UR6, RZ ;  /* 0x0000000606067c10 */ /* 0x002fc8000ff1e0ff */
[----:B--2---:R-:W-:-:S06]  /*23c0*/  IADD3.X R7, PT, PT, R10, UR7, RZ, P0, !PT ;  /* 0x000000070a077c10 */ /* 0x004fcc00087fe4ff */
[----:B------:R1:W2:Y:S01]  /*23d0*/  LDG.E.U16.CONSTANT R7, desc[UR16][R6.64] ;  /* 0x0000001006077981 */ /* 0x0002a2000c1e9500 */
[----:B------:R-:W-:Y:S02]  /*23e0*/  IADD3 R0, P0, PT, R3, -0x1, RZ ;  /* 0xffffffff03007810 */ /* 0x000fe40007f1e0ff */
[----:B------:R-:W-:Y:S02]  /*23f0*/  LOP3.LUT R2, R8, 0xfffffffe, RZ, 0xc0, !PT ;  /* 0xfffffffe08027812 */ /* 0x000fe400078ec0ff */
[----:B------:R-:W-:Y:S02]  /*2400*/  IADD3.X R4, PT, PT, R4, -0x1, RZ, P0, !PT ;  /* 0xffffffff04047810 */ /* 0x000fe400007fe4ff */
[----:B------:R-:W-:Y:S02]  /*2410*/  ISETP.NE.U32.AND P0, PT, R0, RZ, PT ;  /* 0x000000ff0000720c */ /* 0x000fe40003f05070 */
[----:B0-----:R-:W-:Y:S02]  /*2420*/  IADD3 R2, P1, PT, R2, UR8, RZ ;  /* 0x0000000802027c10 */ /* 0x001fe4000ff3e0ff */
[----:B------:R-:W-:-:S02]  /*2430*/  ISETP.NE.AND.EX P0, PT, R4, RZ, PT, P0 ;  /* 0x000000ff0400720c */ /* 0x000fc40003f05300 */
[----:B------:R-:W-:Y:S02]  /*2440*/  IADD3.X R3, PT, PT, R9, UR9, RZ, P1, !PT ;  /* 0x0000000909037c10 */ /* 0x000fe40008ffe4ff */
[----:B------:R-:W-:Y:S02]  /*2450*/  IADD3 R8, P1, PT, R8, 0x2, RZ ;  /* 0x0000000208087810 */ /* 0x000fe40007f3e0ff */
[----:B------:R-:W-:-:S03]  /*2460*/  IADD3 R5, P2, PT, R5, 0x2, RZ ;  /* 0x0000000205057810 */ /* 0x000fc60007f5e0ff */
[----:B------:R-:W-:Y:S02]  /*2470*/  IMAD.X R9, RZ, RZ, R9, P1 ;  /* 0x000000ffff097224 */ /* 0x000fe400008e0609 */
[----:B-1----:R-:W-:Y:S01]  /*2480*/  IMAD.X R6, RZ, RZ, R10, P2 ;  /* 0x000000ffff067224 */ /* 0x002fe200010e060a */
[----:B--2---:R0:W-:Y:S01]  /*2490*/  STG.E.U16 desc[UR16][R2.64], R7 ;  /* 0x0000000702007986 */ /* 0x0041e2000c101510 */
[----:B------:R-:W-:Y:S06]  /*24a0*/  @!P0 EXIT ;  /* 0x000000000000894d */ /* 0x000fec0003800000 */
[----:B------:R-:W-:Y:S02]  /*24b0*/  IMAD.MOV.U32 R10, RZ, RZ, R6 ;  /* 0x000000ffff0a7224 */ /* 0x000fe400078e0006 */
[----:B0-----:R-:W-:Y:S01]  /*24c0*/  IMAD.MOV.U32 R3, RZ, RZ, R0 ;  /* 0x000000ffff037224 */ /* 0x001fe200078e0000 */
[----:B------:R-:W-:Y:S06]  /*24d0*/  BRA `(.L_x_12) ;  /* 0xfffffffc00b07947 */ /* 0x000fec000383ffff */
.L_x_1:
        /* <DEDUP_REMOVED lines=8> */
[----:B------:R-:W-:Y:S01]  /*2560*/  IMAD.MOV.U32 R19, RZ, RZ, RZ ;  /* 0x000000ffff137224 */ /* 0x000fe200078e00ff */
[----:B------:R-:W1:Y:S01]  /*2570*/  S2R R0, SR_CTAID.X ;  /* 0x0000000000007919 */ /* 0x000e620000002500 */
[----:B------:R-:W2:Y:S01]  /*2580*/  LDCU.64 UR10, c[0x0][0x388] ;  /* 0x00007100ff0a77ac */ /* 0x000ea20008000a00 */
[----:B------:R-:W-:Y:S01]  /*2590*/  ISETP.GE.U32.AND P1, PT, R2, 0xf, PT ;  /* 0x0000000f0200780c */ /* 0x000fe20003f26070 */
[----:B------:R-:W3:Y:S01]  /*25a0*/  LDC.64 R6, c[0x0][0x390] ;  /* 0x0000e400ff067b82 */ /* 0x000ee20000000a00 */
[----:B------:R-:W-:Y:S01]  /*25b0*/  IADD3.X R2, PT, PT, R5, -0x1, RZ, P0, !PT ;  /* 0xffffffff05027810 */ /* 0x000fe200007fe4ff */
[----:B------:R-:W1:Y:S01]  /*25c0*/  LDCU UR9, c[0x0][0x360] ;  /* 0x00006c00ff0977ac */ /* 0x000e620008000800 */
[----:B------:R-:W-:-:S02]  /*25d0*/  LOP3.LUT R16, R4, 0xf, RZ, 0xc0, !PT ;  /* 0x0000000f04107812 */ /* 0x000fc400078ec0ff */
[----:B------:R-:W-:Y:S02]  /*25e0*/  ISETP.GE.U32.AND.EX P1, PT, R2, RZ, PT, P1 ;  /* 0x000000ff0200720c */ /* 0x000fe40003f26110 */
[----:B------:R-:W-:-:S04]  /*25f0*/  ISETP.NE.U32.AND P0, PT, R16, RZ, PT ;  /* 0x000000ff1000720c */ /* 0x000fc80003f05070 */
[----:B------:R-:W-:Y:S01]  /*2600*/  ISETP.NE.AND.EX P0, PT, RZ, RZ, PT, P0 ;  /* 0x000000ffff00720c */ /* 0x000fe20003f05300 */
[----:B0-----:R-:W-:Y:S02]  /*2610*/  UIMAD.WIDE.U32 UR4, UR8, UR12, URZ ;  /* 0x0000000c080472a5 */ /* 0x001fe4000f8e00ff */
[----:B--2---:R-:W-:Y:S02]  /*2620*/  UIMAD.WIDE.U32 UR6, UR8, UR10, URZ ;  /* 0x0000000a080672a5 */ /* 0x004fe4000f8e00ff */
[----:B------:R-:W-:Y:S02]  /*2630*/  UIMAD UR13, UR8, UR13, UR5 ;  /* 0x0000000d080d72a4 */ /* 0x000fe4000f8e0205 */
[----:B------:R-:W-:Y:S01]  /*2640*/  IMAD.U32 R11, RZ, RZ, UR5 ;  /* 0x00000005ff0b7e24 */ /* 0x000fe2000f8e00ff */
[----:B------:R-:W-:Y:S01]  /*2650*/  UIMAD UR7, UR8, UR11, UR7 ;  /* 0x0000000b080772a4 */ /* 0x000fe2000f8e0207 */
[----:B------:R-:W-:Y:S02]  /*2660*/  IMAD.U32 R10, RZ, RZ, UR4 ;  /* 0x00000004ff0a7e24 */ /* 0x000fe4000f8e00ff */
[----:B------:R-:W-:-:S02]  /*2670*/  IMAD.U32 R11, RZ, RZ, UR13 ;  /* 0x0000000dff0b7e24 */ /* 0x000fc4000f8e00ff */
[----:B-1----:R-:W-:-:S04]  /*2680*/  IMAD R3, R0, UR9, R3 ;  /* 0x0000000900037c24 */ /* 0x002fc8000f8e0203 */
[----:B------:R-:W-:-:S04]  /*2690*/  IMAD.WIDE.U32 R10, R3, UR14, R10 ;  /* 0x0000000e030a7c25 */ /* 0x000fc8000f8e000a */
[----:B---3--:R-:W-:-:S04]  /*26a0*/  IMAD.WIDE.U32 R12, R3, R6, UR6 ;  /* 0x00000006030c7e25 */ /* 0x008fc8000f8e0006 */
[C---:B------:R-:W-:Y:S02]  /*26b0*/  IMAD R0, R3.reuse, UR15, R11 ;  /* 0x0000000f03007c24 */ /* 0x040fe4000f8e020b */
[----:B------:R-:W-:Y:S02]  /*26c0*/  IMAD R2, R3, R7, R13 ;  /* 0x0000000703027224 */ /* 0x000fe400078e020d */
[----:B------:R-:W-:Y:S01]  /*26d0*/  IMAD.MOV.U32 R3, RZ, RZ, RZ ;  /* 0x000000ffff037224 */ /* 0x000fe200078e00ff */
[----:B------:R-:W-:Y:S06]  /*26e0*/  @!P1 BRA `(.L_x_13) ;  /* 0x0000000000dc9947 */ /* 0x000fec0003800000 */
[----:B------:R-:W0:Y:S01]  /*26f0*/  LDCU.64 UR4, c[0x0][0x380] ;  /* 0x00007000ff0477ac */ /* 0x000e220008000a00 */
[----:B------:R-:W-:Y:S02]  /*2700*/  LOP3.LUT R3, R4, 0xfffffff0, RZ, 0xc0, !PT ;  /* 0xfffffff004037812 */ /* 0x000fe400078ec0ff */
[----:B------:R-:W-:Y:S01]  /*2710*/  LOP3.LUT R19, R5, 0x7fffffff, RZ, 0xc0, !PT ;  /* 0x7fffffff05137812 */ /* 0x000fe200078ec0ff */
[----:B------:R-:W1:Y:S02]  /*2720*/  LDCU.64 UR6, c[0x0][0x398] ;  /* 0x00007300ff0677ac */ /* 0x000e640008000a00 */
[----:B------:R-:W-:Y:S02]  /*2730*/  IMAD.MOV.U32 R14, RZ, RZ, R3 ;  /* 0x000000ffff0e7224 */ /* 0x000fe400078e0003 */
[----:B------:R-:W-:Y:S01]  /*2740*/  IMAD.MOV.U32 R5, RZ, RZ, R19 ;  /* 0x000000ffff057224 */ /* 0x000fe200078e0013 */
[----:B0-----:R-:W-:Y:S02]  /*2750*/  IADD3 R18, P1, PT, R12, UR4, RZ ;  /* 0x000000040c127c10 */ /* 0x001fe4000ff3e0ff */
[----:B-1----:R-:W-:-:S02]  /*2760*/  IADD3 R6, P3, PT, R10, UR6, RZ ;  /* 0x000000060a067c10 */ /* 0x002fc4000ff7e0ff */
[----:B------:R-:W-:Y:S02]  /*2770*/  IADD3 R18, P2, PT, R18, 0x7, RZ ;  /* 0x0000000712127810 */ /* 0x000fe40007f5e0ff */
[----:B------:R-:W-:Y:S02]  /*2780*/  IADD3 R6, P4, PT, R6, 0x7, RZ ;  /* 0x0000000706067810 */ /* 0x000fe40007f9e0ff */
[----:B------:R-:W-:Y:S02]  /*2790*/  IADD3.X R29, PT, PT, RZ, UR5, R2, P2, P1 ;  /* 0x00000005ff1d7c10 */ /* 0x000fe400097e2402 */
[----:B------:R-:W-:-:S09]  /*27a0*/  IADD3.X R7, PT, PT, RZ, UR7, R0, P4, P3 ;  /* 0x00000007ff077c10 */ /* 0x000fd2000a7e6400 */
.L_x_14:
[----:B0-----:R-:W2:Y:S04]  /*27b0*/  LDG.E.U8.CONSTANT R15, desc[UR16][R6.64+-0x7] ;  /* 0xfffff910060f7981 */ /* 0x001ea8000c1e9100 */
[----:B------:R-:W3:Y:S04]  /*27c0*/  LDG.E.U8.CONSTANT R17, desc[UR16][R6.64+-0x6] ;  /* 0xfffffa1006117981 */ /* 0x000ee8000c1e9100 */
[----:B------:R-:W4:Y:S04]  /*27d0*/  LDG.E.U8.CONSTANT R21, desc[UR16][R6.64+-0x5] ;  /* 0xfffffb1006157981 */ /* 0x000f28000c1e9100 */
[----:B------:R-:W5:Y:S04]  /*27e0*/  LDG.E.U8.CONSTANT R23, desc[UR16][R6.64+-0x4] ;  /* 0xfffffc1006177981 */ /* 0x000f68000c1e9100 */
[----:B------:R-:W5:Y:S01]  /*27f0*/  LDG.E.U8.CONSTANT R25, desc[UR16][R6.64+-0x3] ;  /* 0xfffffd1006197981 */ /* 0x000f62000c1e9100 */
[----:B------:R-:W-:-:S02]  /*2800*/  IMAD.MOV.U32 R8, RZ, RZ, R18 ;  /* 0x000000ffff087224 */ /* 0x000fc400078e0012 */
[----:B------:R-:W-:Y:S01]  /*2810*/  IMAD.MOV.U32 R9, RZ, RZ, R29 ;  /* 0x000000ffff097224 */ /* 0x000fe200078e001d */
[----:B------:R-:W5:Y:S04]  /*2820*/  LDG.E.U8.CONSTANT R27, desc[UR16][R6.64+-0x2] ;  /* 0xfffffe10061b7981 */ /* 0x000f68000c1e9100 */
[----:B------:R-:W5:Y:S04]  /*2830*/  LDG.E.U8.CONSTANT R29, desc[UR16][R6.64+-0x1] ;  /* 0xffffff10061d7981 */ /* 0x000f68000c1e9100 */
[----:B------:R-:W5:Y:S04]  /*2840*/  LDG.E.U8.CONSTANT R31, desc[UR16][R6.64] ;  /* 0x00000010061f7981 */ /* 0x000f68000c1e9100 */
[----:B------:R-:W5:Y:S04]  /*2850*/  LDG.E.U8.CONSTANT R33, desc[UR16][R6.64+0x1] ;  /* 0x0000011006217981 */ /* 0x000f68000c1e9100 */
[----:B------:R-:W5:Y:S04]  /*2860*/  LDG.E.U8.CONSTANT R35, desc[UR16][R6.64+0x2] ;  /* 0x0000021006237981 */ /* 0x000f68000c1e9100 */
[----:B------:R-:W5:Y:S04]  /*2870*/  LDG.E.U8.CONSTANT R37, desc[UR16][R6.64+0x3] ;  /* 0x0000031006257981 */ /* 0x000f68000c1e9100 */
[----:B--2---:R0:W-:Y:S04]  /*2880*/  STG.E.U8 desc[UR16][R8.64+-0x7], R15 ;  /* 0xfffff90f08007986 */ /* 0x0041e8000c101110 */
[----:B---3--:R1:W-:Y:S04]  /*2890*/  STG.E.U8 desc[UR16][R8.64+-0x6], R17 ;  /* 0xfffffa1108007986 */ /* 0x0083e8000c101110 */
[----:B----4-:R2:W-:Y:S04]  /*28a0*/  STG.E.U8 desc[UR16][R8.64+-0x5], R21 ;  /* 0xfffffb1508007986 */ /* 0x0105e8000c101110 */
[----:B-----5:R3:W-:Y:S04]  /*28b0*/  STG.E.U8 desc[UR16][R8.64+-0x4], R23 ;  /* 0xfffffc1708007986 */ /* 0x0207e8000c101110 */
[----:B------:R4:W-:Y:S04]  /*28c0*/  STG.E.U8 desc[UR16][R8.64+-0x3], R25 ;  /* 0xfffffd1908007986 */ /* 0x0009e8000c101110 */
[----:B0-----:R-:W5:Y:S04]  /*28d0*/  LDG.E.U8.CONSTANT R15, desc[UR16][R6.64+0x4] ;  /* 0x00000410060f7981 */ /* 0x001f68000c1e9100 */
[----:B-1----:R-:W5:Y:S04]  /*28e0*/  LDG.E.U8.CONSTANT R17, desc[UR16][R6.64+0x5] ;  /* 0x0000051006117981 */ /* 0x002f68000c1e9100 */
[----:B--2---:R-:W2:Y:S04]  /*28f0*/  LDG.E.U8.CONSTANT R21, desc[UR16][R6.64+0x6] ;  /* 0x0000061006157981 */ /* 0x004ea8000c1e9100 */
[----:B---3--:R-:W3:Y:S04]  /*2900*/  LDG.E.U8.CONSTANT R23, desc[UR16][R6.64+0x7] ;  /* 0x0000071006177981 */ /* 0x008ee8000c1e9100 */
[----:B----4-:R0:W4:Y:S01]  /*2910*/  LDG.E.U8.CONSTANT R25, desc[UR16][R6.64+0x8] ;  /* 0x0000081006197981 */ /* 0x010122000c1e9100 */
[----:B------:R-:W-:-:S02]  /*2920*/  IADD3 R14, P1, PT, R14, -0x10, RZ ;  /* 0xfffffff00e0e7810 */ /* 0x000fc40007f3e0ff */
[----:B------:R-:W-:Y:S01]  /*2930*/  IADD3 R18, P2, PT, R8, 0x10, RZ ;  /* 0x0000001008127810 */ /* 0x000fe20007f5e0ff */
[----:B------:R-:W-:Y:S01]  /*2940*/  STG.E.U8 desc[UR16][R8.64+-0x2], R27 ;  /* 0xfffffe1b08007986 */ /* 0x000fe2000c101110 */
[----:B------:R-:W-:Y:S02]  /*2950*/  IADD3.X R5, PT, PT, R5, -0x1, RZ, P1, !PT ;  /* 0xffffffff05057810 */ /* 0x000fe40000ffe4ff */
[----:B------:R-:W-:-:S04]  /*2960*/  ISETP.NE.U32.AND P1, PT, R14, RZ, PT ;  /* 0x000000ff0e00720c */ /* 0x000fc80003f25070 */
[----:B------:R-:W-:Y:S01]  /*2970*/  ISETP.NE.AND.EX P1, PT, R5, RZ, PT, P1 ;  /* 0x000000ff0500720c */ /* 0x000fe20003f25310 */
[----:B------:R1:W-:Y:S01]  /*2980*/  STG.E.U8 desc[UR16][R8.64+-0x1], R29 ;  /* 0xffffff1d08007986 */ /* 0x0003e2000c101110 */
[----:B0-----:R-:W-:-:S03]  /*2990*/  IADD3 R6, P3, PT, R6, 0x10, RZ ;  /* 0x0000001006067810 */ /* 0x001fc60007f7e0ff */
[----:B------:R0:W-:Y:S04]  /*29a0*/  STG.E.U8 desc[UR16][R8.64], R31 ;  /* 0x0000001f08007986 */ /* 0x0001e8000c101110 */
[----:B------:R0:W-:Y:S01]  /*29b0*/  STG.E.U8 desc[UR16][R8.64+0x1], R33 ;  /* 0x0000012108007986 */ /* 0x0001e2000c101110 */
[----:B------:R-:W-:-:S03]  /*29c0*/  IMAD.X R7, RZ, RZ, R7, P3 ;  /* 0x000000ffff077224 */ /* 0x000fc600018e0607 */
[----:B------:R0:W-:Y:S01]  /*29d0*/  STG.E.U8 desc[UR16][R8.64+0x2], R35 ;  /* 0x0000022308007986 */ /* 0x0001e2000c101110 */
[----:B-1----:R-:W-:-:S03]  /*29e0*/  IMAD.X R29, RZ, RZ, R9, P2 ;  /* 0x000000ffff1d7224 */ /* 0x002fc600010e0609 */
[----:B------:R0:W-:Y:S04]  /*29f0*/  STG.E.U8 desc[UR16][R8.64+0x3], R37 ;  /* 0x0000032508007986 */ /* 0x0001e8000c101110 */
[----:B-----5:R0:W-:Y:S04]  /*2a00*/  STG.E.U8 desc[UR16][R8.64+0x4], R15 ;  /* 0x0000040f08007986 */ /* 0x0201e8000c101110 */
[----:B------:R0:W-:Y:S04]  /*2a10*/  STG.E.U8 desc[UR16][R8.64+0x5], R17 ;  /* 0x0000051108007986 */ /* 0x0001e8000c101110 */
[----:B--2---:R0:W-:Y:S04]  /*2a20*/  STG.E.U8 desc[UR16][R8.64+0x6], R21 ;  /* 0x0000061508007986 */ /* 0x0041e8000c101110 */
[----:B---3--:R0:W-:Y:S04]  /*2a30*/  STG.E.U8 desc[UR16][R8.64+0x7], R23 ;  /* 0x0000071708007986 */ /* 0x0081e8000c101110 */
[----:B----4-:R0:W-:Y:S01]  /*2a40*/  STG.E.U8 desc[UR16][R8.64+0x8], R25 ;  /* 0x0000081908007986 */ /* 0x0101e2000c101110 */
[----:B------:R-:W-:Y:S05]  /*2a50*/  @P1 BRA `(.L_x_14) ;  /* 0xfffffffc00541947 */ /* 0x000fea000383ffff */
.L_x_13:
        /* <DEDUP_REMOVED lines=8> */
[----:B------:R-:W1:Y:S01]  /*2ae0*/  LDCU.64 UR6, c[0x0][0x380] ;  /* 0x00007000ff0677ac */ /* 0x000e620008000a00 */
[----:B0-----:R-:W-:-:S04]  /*2af0*/  IADD3 R8, P1, P2, R10, UR4, R3 ;  /* 0x000000040a087c10 */ /* 0x001fc8000fa3e003 */
[----:B------:R-:W-:-:S05]  /*2b00*/  IADD3.X R9, PT, PT, R0, UR5, R19, P1, P2 ;  /* 0x0000000500097c10 */ /* 0x000fca0008fe4413 */
[----:B------:R0:W2:Y:S01]  /*2b10*/  LDG.E.U8.CONSTANT R29, desc[UR16][R8.64] ;  /* 0x00000010081d7981 */ /* 0x0000a2000c1e9100 */
[C---:B------:R-:W-:Y:S02]  /*2b20*/  VIADD R24, R3.reuse, 0x2 ;  /* 0x0000000203187836 */ /* 0x040fe40000000000 */
[C---:B------:R-:W-:Y:S02]  /*2b30*/  VIADD R26, R3.reuse, 0x1 ;  /* 0x00000001031a7836 */ /* 0x040fe40000000000 */
[C---:B------:R-:W-:Y:S01]  /*2b40*/  VIADD R6, R3.reuse, 0x3 ;  /* 0x0000000303067836 */ /* 0x040fe20000000000 */
[C---:B------:R-:W-:Y:S02]  /*2b50*/  IADD3 R16, P3, P4, R10.reuse, UR4, R24 ;  /* 0x000000040a107c10 */ /* 0x040fe4000fc7e018 */
[----:B------:R-:W-:Y:S02]  /*2b60*/  IADD3 R22, P1, P2, R10, UR4, R26 ;  /* 0x000000040a167c10 */ /* 0x000fe4000fa3e01a */
[----:B------:R-:W-:Y:S01]  /*2b70*/  IADD3.X R17, PT, PT, R0, UR5, RZ, P3, P4 ;  /* 0x0000000500117c10 */ /* 0x000fe20009fe84ff */
[C---:B0-----:R-:W-:Y:S01]  /*2b80*/  VIADD R8, R3.reuse, 0x4 ;  /* 0x0000000403087836 */ /* 0x041fe20000000000 */
[----:B------:R-:W-:Y:S01]  /*2b90*/  IADD3 R14, P5, P6, R10, UR4, R6 ;  /* 0x000000040a0e7c10 */ /* 0x000fe2000febe006 */
[----:B------:R-:W-:Y:S01]  /*2ba0*/  VIADD R20, R3, 0x5 ;  /* 0x0000000503147836 */ /* 0x000fe20000000000 */
[C---:B------:R-:W-:Y:S01]  /*2bb0*/  IADD3.X R23, PT, PT, R0.reuse, UR5, RZ, P1, P2 ;  /* 0x0000000500177c10 */ /* 0x040fe20008fe44ff */
[----:B------:R0:W3:Y:S01]  /*2bc0*/  LDG.E.U8.CONSTANT R9, desc[UR16][R16.64] ;  /* 0x0000001010097981 */ /* 0x0000e2000c1e9100 */
[----:B------:R-:W-:-:S02]  /*2bd0*/  IADD3.X R15, PT, PT, R0, UR5, RZ, P5, P6 ;  /* 0x00000005000f7c10 */ /* 0x000fc4000afec4ff */
[----:B-1----:R-:W-:Y:S01]  /*2be0*/  IADD3 R18, P1, P2, R12, UR6, R3 ;  /* 0x000000060c127c10 */ /* 0x002fe2000fa3e003 */
[----:B------:R1:W4:Y:S01]  /*2bf0*/  LDG.E.U8.CONSTANT R7, desc[UR16][R22.64] ;  /* 0x0000001016077981 */ /* 0x000322000c1e9100 */
[----:B0-----:R-:W-:-:S03]  /*2c00*/  IADD3 R16, P3, P4, R10, UR4, R8 ;  /* 0x000000040a107c10 */ /* 0x001fc6000fc7e008 */
[----:B------:R0:W5:Y:S01]  /*2c10*/  LDG.E.U8.CONSTANT R21, desc[UR16][R14.64] ;  /* 0x000000100e157981 */ /* 0x000162000c1e9100 */
[----:B------:R-:W-:Y:S02]  /*2c20*/  IADD3.X R19, PT, PT, R2, UR7, R19, P1, P2 ;  /* 0x0000000702137c10 */ /* 0x000fe40008fe4413 */
[----:B------:R-:W-:Y:S01]  /*2c30*/  IADD3.X R17, PT, PT, R0, UR5, RZ, P3, P4 ;  /* 0x0000000500117c10 */ /* 0x000fe20009fe84ff */
[C---:B-1----:R-:W-:Y:S02]  /*2c40*/  VIADD R22, R3.reuse, 0x6 ;  /* 0x0000000603167836 */ /* 0x042fe40000000000 */
[----:B------:R-:W-:Y:S02]  /*2c50*/  VIADD R23, R3, 0x7 ;  /* 0x0000000703177836 */ /* 0x000fe40000000000 */
[----:B------:R1:W5:Y:S01]  /*2c60*/  LDG.E.U8.CONSTANT R25, desc[UR16][R16.64] ;  /* 0x0000001010197981 */ /* 0x000362000c1e9100 */
[----:B0-----:R-:W-:-:S04]  /*2c70*/  IADD3 R14, P1, P2, R10, UR4, R20 ;  /* 0x000000040a0e7c10 */ /* 0x001fc8000fa3e014 */
[----:B------:R-:W-:Y:S02]  /*2c80*/  IADD3.X R15, PT, PT, R0, UR5, RZ, P1, P2 ;  /* 0x00000005000f7c10 */ /* 0x000fe40008fe44ff */
[----:B-1----:R-:W-:-:S03]  /*2c90*/  IADD3 R16, P1, P2, R10, UR4, R22 ;  /* 0x000000040a107c10 */ /* 0x002fc6000fa3e016 */
[----:B------:R0:W5:Y:S01]  /*2ca0*/  LDG.E.U8.CONSTANT R27, desc[UR16][R14.64] ;  /* 0x000000100e1b7981 */ /* 0x000162000c1e9100 */
[----:B------:R-:W-:-:S05]  /*2cb0*/  IADD3.X R17, PT, PT, R0, UR5, RZ, P1, P2 ;  /* 0x0000000500117c10 */ /* 0x000fca0008fe44ff */
[----:B------:R1:W5:Y:S04]  /*2cc0*/  LDG.E.U8.CONSTANT R28, desc[UR16][R16.64] ;  /* 0x00000010101c7981 */ /* 0x000368000c1e9100 */
[----:B--2---:R2:W-:Y:S02]  /*2cd0*/  STG.E.U8 desc[UR16][R18.64], R29 ;  /* 0x0000001d12007986 */ /* 0x0045e4000c101110 */
[----:B--2---:R-:W-:-:S04]  /*2ce0*/  IADD3 R18, P3, P4, R10, UR4, R23 ;  /* 0x000000040a127c10 */ /* 0x004fc8000fc7e017 */
[----:B------:R-:W-:-:S05]  /*2cf0*/  IADD3.X R19, PT, PT, R0, UR5, RZ, P3, P4 ;  /* 0x0000000500137c10 */ /* 0x000fca0009fe84ff */
[----:B------:R2:W2:Y:S01]  /*2d00*/  LDG.E.U8.CONSTANT R18, desc[UR16][R18.64] ;  /* 0x0000001012127981 */ /* 0x0004a2000c1e9100 */
[C---:B0-----:R-:W-:Y:S02]  /*2d10*/  IADD3 R14, P1, P2, R12.reuse, UR6, R26 ;  /* 0x000000060c0e7c10 */ /* 0x041fe4000fa3e01a */
[----:B-1----:R-:W-:Y:S02]  /*2d20*/  IADD3 R16, P3, P4, R12, UR6, R24 ;  /* 0x000000060c107c10 */ /* 0x002fe4000fc7e018 */
[C---:B------:R-:W-:Y:S02]  /*2d30*/  IADD3.X R15, PT, PT, R2.reuse, UR7, RZ, P1, P2 ;  /* 0x00000007020f7c10 */ /* 0x040fe40008fe44ff */
[----:B------:R-:W-:Y:S02]  /*2d40*/  IADD3.X R17, PT, PT, R2, UR7, RZ, P3, P4 ;  /* 0x0000000702117c10 */ /* 0x000fe40009fe84ff */
[C---:B------:R-:W-:Y:S01]  /*2d50*/  IADD3 R6, P3, P4, R12.reuse, UR6, R6 ;  /* 0x000000060c067c10 */ /* 0x040fe2000fc7e006 */
[----:B----4-:R0:W-:Y:S01]  /*2d60*/  STG.E.U8 desc[UR16][R14.64], R7 ;  /* 0x000000070e007986 */ /* 0x0101e2000c101110 */
[----:B------:R-:W-:-:S02]  /*2d70*/  IADD3 R8, P1, P2, R12, UR6, R8 ;  /* 0x000000060c087c10 */ /* 0x000fc4000fa3e008 */
[----:B------:R-:W-:Y:S01]  /*2d80*/  IADD3 R20, P5, P6, R12, UR6, R20 ;  /* 0x000000060c147c10 */ /* 0x000fe2000febe014 */
[----:B---3--:R1:W-:Y:S01]  /*2d90*/  STG.E.U8 desc[UR16][R16.64], R9 ;  /* 0x0000000910007986 */ /* 0x0083e2000c101110 */
[----:B0-----:R-:W-:Y:S02]  /*2da0*/  IADD3.X R7, PT, PT, R2, UR7, RZ, P3, P4 ;  /* 0x0000000702077c10 */ /* 0x001fe40009fe84ff */
[----:B------:R-:W-:Y:S02]  /*2db0*/  IADD3 R22, P3, P4, R12, UR6, R22 ;  /* 0x000000060c167c10 */ /* 0x000fe4000fc7e016 */
[----:B-1----:R-:W-:Y:S01]  /*2dc0*/  IADD3.X R9, PT, PT, R2, UR7, RZ, P1, P2 ;  /* 0x0000000702097c10 */ /* 0x002fe20008fe44ff */
[----:B-----5:R0:W-:Y:S01]  /*2dd0*/  STG.E.U8 desc[UR16][R6.64], R21 ;  /* 0x0000001506007986 */ /* 0x0201e2000c101110 */
[----:B------:R-:W-:Y:S02]  /*2de0*/  IADD3 R14, P1, P2, R12, UR6, R23 ;  /* 0x000000060c0e7c10 */ /* 0x000fe4000fa3e017 */
[----:B------:R-:W-:-:S02]  /*2df0*/  IADD3.X R23, PT, PT, R2, UR7, RZ, P3, P4 ;  /* 0x0000000702177c10 */ /* 0x000fc40009fe84ff */
[C---:B------:R-:W-:Y:S01]  /*2e00*/  IADD3.X R15, PT, PT, R2.reuse, UR7, RZ, P1, P2 ;  /* 0x00000007020f7c10 */ /* 0x040fe20008fe44ff */
[----:B------:R1:W-:Y:S01]  /*2e10*/  STG.E.U8 desc[UR16][R8.64], R25 ;  /* 0x0000001908007986 */ /* 0x0003e2000c101110 */
[----:B0-----:R-:W-:-:S05]  /*2e20*/  IADD3.X R21, PT, PT, R2, UR7, RZ, P5, P6 ;  /* 0x0000000702157c10 */ /* 0x001fca000afec4ff */
[----:B------:R1:W-:Y:S04]  /*2e30*/  STG.E.U8 desc[UR16][R20.64], R27 ;  /* 0x0000001b14007986 */ /* 0x0003e8000c101110 */
[----:B------:R1:W-:Y:S01]  /*2e40*/  STG.E.U8 desc[UR16][R22.64], R28 ;  /* 0x0000001c16007986 */ /* 0x0003e2000c101110 */
[----:B------:R-:W-:Y:S02]  /*2e50*/  VIADD R3, R3, 0x8 ;  /* 0x0000000803037836 */ /* 0x000fe40000000000 */
[----:B--2---:R-:W-:Y:S01]  /*2e60*/  IMAD.MOV.U32 R19, RZ, RZ, RZ ;  /* 0x000000ffff137224 */ /* 0x004fe200078e00ff */
[----:B------:R1:W-:Y:S06]  /*2e70*/  STG.E.U8 desc[UR16][R14.64], R18 ;  /* 0x000000120e007986 */ /* 0x0003ec000c101110 */
.L_x_15:
[----:B------:R-:W-:Y:S05]  /*2e80*/  @!P0 EXIT ;  /* 0x000000000000894d */ /* 0x000fea0003800000 */
[----:B------:R-:W-:Y:S01]  /*2e90*/  ISETP.GE.U32.AND P1, PT, R5, 0x4, PT ;  /* 0x000000040500780c */ /* 0x000fe20003f26070 */
[----:B------:R-:W-:Y:S01]  /*2ea0*/  IMAD.MOV.U32 R5, RZ, RZ, RZ ;  /* 0x000000ffff057224 */ /* 0x000fe200078e00ff */
[----:B------:R-:W-:Y:S01]  /*2eb0*/  LOP3.LUT R4, R4, 0x3, RZ, 0xc0, !PT ;  /* 0x0000000304047812 */ /* 0x000fe200078ec0ff */
[----:B------:R-:W2:Y:S01]  /*2ec0*/  LDCU.64 UR6, c[0x0][0x398] ;  /* 0x00007300ff0677ac */ /* 0x000ea20008000a00 */
[----:B------:R-:W-:Y:S02]  /*2ed0*/  ISETP.GE.U32.AND.EX P1, PT, RZ, RZ, PT, P1 ;  /* 0x000000ffff00720c */ /* 0x000fe40003f26110 */
[----:B------:R-:W-:Y:S01]  /*2ee0*/  ISETP.NE.U32.AND P0, PT, R4, RZ, PT ;  /* 0x000000ff0400720c */ /* 0x000fe20003f05070 */
[----:B------:R-:W3:Y:S03]  /*2ef0*/  LDCU.64 UR8, c[0x0][0x380] ;  /* 0x00007000ff0877ac */ /* 0x000ee60008000a00 */
[----:B------:R-:W-:-:S07]  /*2f00*/  ISETP.NE.AND.EX P0, PT, R5, RZ, PT, P0 ;  /* 0x000000ff0500720c */ /* 0x000fce0003f05300 */
[----:B------:R-:W-:Y:S06]  /*2f10*/  @!P1 BRA `(.L_x_16) ;  /* 0x00000000007c9947 */ /* 0x000fec0003800000 */
[----:B------:R-:W4:Y:S01]  /*2f20*/  LDCU.64 UR4, c[0x0][0x398] ;  /* 0x00007300ff0477ac */ /* 0x000f220008000a00 */
[C---:B0-----:R-:W-:Y:S02]  /*2f30*/  VIADD R17, R3.reuse, 0x1 ;  /* 0x0000000103117836 */ /* 0x041fe40000000000 */
[C---:B-1----:R-:W-:Y:S02]  /*2f40*/  VIADD R23, R3.reuse, 0x2 ;  /* 0x0000000203177836 */ /* 0x042fe40000000000 */
[----:B------:R-:W-:Y:S01]  /*2f50*/  VIADD R21, R3, 0x3 ;  /* 0x0000000303157836 */ /* 0x000fe20000000000 */
[C---:B----4-:R-:W-:Y:S02]  /*2f60*/  IADD3 R24, P5, P6, R10.reuse, UR4, R3 ;  /* 0x000000040a187c10 */ /* 0x050fe4000febe003 */
[C---:B------:R-:W-:Y:S02]  /*2f70*/  IADD3 R6, P3, P4, R10.reuse, UR4, R17 ;  /* 0x000000040a067c10 */ /* 0x040fe4000fc7e011 */
[----:B------:R-:W-:-:S02]  /*2f80*/  IADD3 R8, P1, P2, R10, UR4, R23 ;  /* 0x000000040a087c10 */ /* 0x000fc4000fa3e017 */
[----:B------:R-:W-:Y:S02]  /*2f90*/  IADD3.X R25, PT, PT, R0, UR5, R19, P5, P6 ;  /* 0x0000000500197c10 */ /* 0x000fe4000afec413 */
[----:B------:R-:W-:Y:S02]  /*2fa0*/  IADD3 R14, P5, P6, R10, UR4, R21 ;  /* 0x000000040a0e7c10 */ /* 0x000fe4000febe015 */
[C---:B------:R-:W-:Y:S02]  /*2fb0*/  IADD3.X R7, PT, PT, R0.reuse, UR5, RZ, P3, P4 ;  /* 0x0000000500077c10 */ /* 0x040fe40009fe84ff */
[C---:B------:R-:W-:Y:S01]  /*2fc0*/  IADD3.X R9, PT, PT, R0.reuse, UR5, RZ, P1, P2 ;  /* 0x0000000500097c10 */ /* 0x040fe20008fe44ff */
[----:B------:R-:W4:Y:S01]  /*2fd0*/  LDG.E.U8.CONSTANT R25, desc[UR16][R24.64] ;  /* 0x0000001018197981 */ /* 0x000f22000c1e9100 */
[----:B------:R-:W-:Y:S01]  /*2fe0*/  IADD3.X R15, PT, PT, R0, UR5, RZ, P5, P6 ;  /* 0x00000005000f7c10 */ /* 0x000fe2000afec4ff */
[----:B------:R-:W0:Y:S02]  /*2ff0*/  LDCU.64 UR4, c[0x0][0x380] ;  /* 0x00007000ff0477ac */ /* 0x000e240008000a00 */
[----:B------:R-:W5:Y:S04]  /*3000*/  LDG.E.U8.CONSTANT R7, desc[UR16][R6.64] ;  /* 0x0000001006077981 */ /* 0x000f68000c1e9100 */
[----:B------:R-:W2:Y:S04]  /*3010*/  LDG.E.U8.CONSTANT R9, desc[UR16][R8.64] ;  /* 0x0000001008097981 */ /* 0x000ea8000c1e9100 */
[----:B------:R-:W3:Y:S01]  /*3020*/  LDG.E.U8.CONSTANT R15, desc[UR16][R14.64] ;  /* 0x000000100e0f7981 */ /* 0x000ee2000c1e9100 */
[C---:B0-----:R-:W-:Y:S01]  /*3030*/  IADD3 R16, P5, P6, R12.reuse, UR4, R3 ;  /* 0x000000040c107c10 */ /* 0x041fe2000febe003 */
[----:B------:R-:W-:Y:S01]  /*3040*/  VIADD R3, R3, 0x4 ;  /* 0x0000000403037836 */ /* 0x000fe20000000000 */
[----:B------:R-:W-:-:S02]  /*3050*/  IADD3 R20, P3, P4, R12, UR4, R17 ;  /* 0x000000040c147c10 */ /* 0x000fc4000fc7e011 */
[----:B------:R-:W-:Y:S02]  /*3060*/  IADD3 R22, P1, P2, R12, UR4, R23 ;  /* 0x000000040c167c10 */ /* 0x000fe4000fa3e017 */
[----:B------:R-:W-:Y:S01]  /*3070*/  IADD3.X R17, PT, PT, R2, UR5, R19, P5, P6 ;  /* 0x0000000502117c10 */ /* 0x000fe2000afec413 */
[----:B------:R-:W-:Y:S01]  /*3080*/  IMAD.MOV.U32 R19, RZ, RZ, RZ ;  /* 0x000000ffff137224 */ /* 0x000fe200078e00ff */
[----:B------:R-:W-:Y:S02]  /*3090*/  IADD3 R26, P5, P6, R12, UR4, R21 ;  /* 0x000000040c1a7c10 */ /* 0x000fe4000febe015 */
[C---:B------:R-:W-:Y:S02]  /*30a0*/  IADD3.X R21, PT, PT, R2.reuse, UR5, RZ, P3, P4 ;  /* 0x0000000502157c10 */ /* 0x040fe40009fe84ff */
[C---:B------:R-:W-:Y:S02]  /*30b0*/  IADD3.X R23, PT, PT, R2.reuse, UR5, RZ, P1, P2 ;  /* 0x0000000502177c10 */ /* 0x040fe40008fe44ff */
[----:B------:R-:W-:Y:S01]  /*30c0*/  IADD3.X R27, PT, PT, R2, UR5, RZ, P5, P6 ;  /* 0x00000005021b7c10 */ /* 0x000fe2000afec4ff */
[----:B----4-:R4:W-:Y:S04]  /*30d0*/  STG.E.U8 desc[UR16][R16.64], R25 ;  /* 0x0000001910007986 */ /* 0x0109e8000c101110 */
[----:B-----5:R4:W-:Y:S04]  /*30e0*/  STG.E.U8 desc[UR16][R20.64], R7 ;  /* 0x0000000714007986 */ /* 0x0209e8000c101110 */
[----:B--2---:R4:W-:Y:S04]  /*30f0*/  STG.E.U8 desc[UR16][R22.64], R9 ;  /* 0x0000000916007986 */ /* 0x0049e8000c101110 */
[----:B---3--:R4:W-:Y:S02]  /*3100*/  STG.E.U8 desc[UR16][R26.64], R15 ;  /* 0x0000000f1a007986 */ /* 0x0089e4000c101110 */
.L_x_16:
[----:B--23--:R-:W-:Y:S05]  /*3110*/  @!P0 EXIT ;  /* 0x000000000000894d */ /* 0x00cfea0003800000 */
.L_x_17:
[----:B------:R-:W-:-:S04]  /*3120*/  IADD3 R6, P0, P1, R10, UR6, R3 ;  /* 0x000000060a067c10 */ /* 0x000fc8000f91e003 */
[----:B0---4-:R-:W-:-:S06]  /*3130*/  IADD3.X R7, PT, PT, R0, UR7, R19, P0, P1 ;  /* 0x0000000700077c10 */ /* 0x011fcc00087e2413 */
[----:B------:R-:W2:Y:S01]  /*3140*/  LDG.E.U8.CONSTANT R7, desc[UR16][R6.64] ;  /* 0x0000001006077981 */ /* 0x000ea2000c1e9100 */
[----:B01----:R-:W-:Y:S02]  /*3150*/  IADD3 R8, P0, P1, R12, UR8, R3 ;  /* 0x000000080c087c10 */ /* 0x003fe4000f91e003 */
[----:B------:R-:W-:Y:S02]  /*3160*/  IADD3 R4, P2, PT, R4, -0x1, RZ ;  /* 0xffffffff04047810 */ /* 0x000fe40007f5e0ff */
[----:B------:R-:W-:Y:S02]  /*3170*/  IADD3.X R9, PT, PT, R2, UR9, R19, P0, P1 ;  /* 0x0000000902097c10 */ /* 0x000fe400087e2413 */
[----:B------:R-:W-:Y:S02]  /*3180*/  IADD3.X R5, PT, PT, R5, -0x1, RZ, P2, !PT ;  /* 0xffffffff05057810 */ /* 0x000fe400017fe4ff */
[----:B------:R-:W-:-:S04]  /*3190*/  ISETP.NE.U32.AND P0, PT, R4, RZ, PT ;  /* 0x000000ff0400720c */ /* 0x000fc80003f05070 */
[----:B------:R-:W-:Y:S01]  /*31a0*/  ISETP.NE.AND.EX P0, PT, R5, RZ, PT, P0 ;  /* 0x000000ff0500720c */ /* 0x000fe20003f05300 */
[----:B--2---:R0:W-:-:S12]  /*31b0*/  STG.E.U8 desc[UR16][R8.64], R7 ;  /* 0x0000000708007986 */ /* 0x0041d8000c101110 */
[----:B------:R-:W-:Y:S05]  /*31c0*/  @!P0 EXIT ;  /* 0x000000000000894d */ /* 0x000fea0003800000 */
[----:B------:R-:W-:Y:S02]  /*31d0*/  VIADD R3, R3, 0x1 ;  /* 0x0000000103037836 */ /* 0x000fe40000000000 */
[----:B------:R-:W-:Y:S01]  /*31e0*/  IMAD.MOV.U32 R19, RZ, RZ, RZ ;  /* 0x000000ffff137224 */ /* 0x000fe200078e00ff */
[----:B------:R-:W-:Y:S06]  /*31f0*/  BRA `(.L_x_17) ;  /* 0xfffffffc00c87947 */ /* 0x000fec000383ffff */
.L_x_0:
        /* <DEDUP_REMOVED lines=16> */
[----:B------:R-:W0:Y:S01]  /*3300*/  LDCU UR9, c[0x0][0x360] ;  /* 0x00006c00ff0977ac */ /* 0x000e220008000800 */
[----:B------:R-:W-:Y:S01]  /*3310*/  ISETP.GE.U32.AND P0, PT, R4, 0x7, PT ;  /* 0x000000070400780c */ /* 0x000fe20003f06070 */
[----:B------:R-:W-:Y:S01]  /*3320*/  IMAD.MOV.U32 R24, RZ, RZ, RZ ;  /* 0x000000ffff187224 */ /* 0x000fe200078e00ff */
[----:B------:R-:W2:Y:S01]  /*3330*/  LDC.64 R8, c[0x0][0x390] ;  /* 0x0000e400ff087b82 */ /* 0x000ea20000000a00 */
[----:B------:R-:W3:Y:S01]  /*3340*/  LDCU.64 UR10, c[0x0][0x388] ;  /* 0x00007100ff0a77ac */ /* 0x000ee20008000a00 */
[----:B------:R-:W-:Y:S01]  /*3350*/  ISETP.NE.U32.AND P2, PT, R16, RZ, PT ;  /* 0x000000ff1000720c */ /* 0x000fe20003f45070 */
[----:B-1----:R-:W-:-:S02]  /*3360*/  UIMAD.WIDE.U32 UR6, UR8, UR12, URZ ;  /* 0x0000000c080672a5 */ /* 0x002fc4000f8e00ff */
[----:B---3--:R-:W-:Y:S02]  /*3370*/  UIMAD.WIDE.U32 UR4, UR8, UR10, URZ ;  /* 0x0000000a080472a5 */ /* 0x008fe4000f8e00ff */
[----:B------:R-:W-:Y:S02]  /*3380*/  UIMAD UR13, UR8, UR13, UR7 ;  /* 0x0000000d080d72a4 */ /* 0x000fe4000f8e0207 */
[----:B------:R-:W-:Y:S01]  /*3390*/  IMAD.U32 R23, RZ, RZ, UR7 ;  /* 0x00000007ff177e24 */ /* 0x000fe2000f8e00ff */
[----:B------:R-:W-:Y:S01]  /*33a0*/  UIMAD UR5, UR8, UR11, UR5 ;  /* 0x0000000b080572a4 */ /* 0x000fe2000f8e0205 */
[----:B------:R-:W-:Y:S02]  /*33b0*/  IMAD.U32 R22, RZ, RZ, UR6 ;  /* 0x00000006ff167e24 */ /* 0x000fe4000f8e00ff */
[----:B0-----:R-:W-:Y:S01]  /*33c0*/  IMAD R5, R0, UR9, R5 ;  /* 0x0000000900057c24 */ /* 0x001fe2000f8e0205 */
[----:B------:R-:W-:Y:S01]  /*33d0*/  IADD3.X R0, PT, PT, R3, -0x1, RZ, P1, !PT ;  /* 0xffffffff03007810 */ /* 0x000fe20000ffe4ff */
[----:B------:R-:W-:-:S02]  /*33e0*/  IMAD.U32 R23, RZ, RZ, UR13 ;  /* 0x0000000dff177e24 */ /* 0x000fc4000f8e00ff */
[C---:B--2---:R-:W-:Y:S01]  /*33f0*/  IMAD.WIDE.U32 R20, R5.reuse, R8, UR4 ;  /* 0x0000000405147e25 */ /* 0x044fe2000f8e0008 */
[----:B------:R-:W-:Y:S02]  /*3400*/  ISETP.GE.U32.AND.EX P1, PT, R0, RZ, PT, P0 ;  /* 0x000000ff0000720c */ /* 0x000fe40003f26100 */
[----:B------:R-:W-:Y:S01]  /*3410*/  ISETP.NE.AND.EX P0, PT, RZ, RZ, PT, P2 ;  /* 0x000000ffff00720c */ /* 0x000fe20003f05320 */
[----:B------:R-:W-:-:S04]  /*3420*/  IMAD.WIDE.U32 R22, R5, UR14, R22 ;  /* 0x0000000e05167c25 */ /* 0x000fc8000f8e0016 */
        /* <DEDUP_REMOVED lines=12> */
[----:B------:R-:W1:Y:S01]  /*34f0*/  LDCU.64 UR6, c[0x0][0x380] ;  /* 0x00007000ff0677ac */ /* 0x000e620008000a00 */
[----:B------:R-:W-:Y:S01]  /*3500*/  LOP3.LUT R24, R3, 0x7fffffff, RZ, 0xc0, !PT ;  /* 0x7fffffff03187812 */ /* 0x000fe200078ec0ff */
[----:B------:R-:W-:Y:S02]  /*3510*/  IMAD.X R3, RZ, RZ, R0, P1 ;  /* 0x000000ffff037224 */ /* 0x000fe400008e0600 */
[----:B------:R-:W-:Y:S02]  /*3520*/  IMAD.X R19, RZ, RZ, R21, P2 ;  /* 0x000000ffff137224 */ /* 0x000fe400010e0615 */
[----:B------:R-:W-:-:S02]  /*3530*/  IMAD.MOV.U32 R26, RZ, RZ, R23 ;  /* 0x000000ffff1a7224 */ /* 0x000fc400078e0017 */
[----:B------:R-:W-:-:S07]  /*3540*/  IMAD.MOV.U32 R25, RZ, RZ, R24 ;  /* 0x000000ffff197224 */ /* 0x000fce00078e0018 */
.L_x_21:
[----:B0--3--:R-:W-:-:S04]  /*3550*/  LEA R12, P1, R18, UR4, 0x5 ;  /* 0x00000004120c7c11 */ /* 0x009fc8000f8228ff */
[----:B------:R-:W-:-:S05]  /*3560*/  LEA.HI.X R13, R18, UR5, R19, 0x5, P1 ;  /* 0x00000005120d7c11 */ /* 0x000fca00088f2c13 */
[----:B------:R-:W2:Y:S01]  /*3570*/  LDG.E.128.CONSTANT R4, desc[UR16][R12.64+-0x60] ;  /* 0xffffa0100c047981 */ /* 0x000ea2000c1e9d00 */
[----:B-1----:R-:W-:-:S03]  /*3580*/  LEA R28, P1, R17, UR6, 0x5 ;  /* 0x00000006111c7c11 */ /* 0x002fc6000f8228ff */
[----:B------:R-:W3:Y:S01]  /*3590*/  LDG.E.128.CONSTANT R8, desc[UR16][R12.64+-0x40] ;  /* 0xffffc0100c087981 */ /* 0x000ee2000c1e9d00 */
[----:B------:R-:W-:-:S05]  /*35a0*/  LEA.HI.X R29, R17, UR7, R3, 0x5, P1 ;  /* 0x00000007111d7c11 */ /* 0x000fca00088f2c03 */
[----:B--2---:R0:W-:Y:S04]  /*35b0*/  STG.E.128 desc[UR16][R28.64+-0x60], R4 ;  /* 0xffffa0041c007986 */ /* 0x0041e8000c101d10 */
[----:B0-----:R-:W2:Y:S04]  /*35c0*/  LDG.E.128.CONSTANT R4, desc[UR16][R12.64+-0x50] ;  /* 0xffffb0100c047981 */ /* 0x001ea8000c1e9d00 */
[----:B---3--:R0:W-:Y:S04]  /*35d0*/  STG.E.128 desc[UR16][R28.64+-0x40], R8 ;  /* 0xffffc0081c007986 */ /* 0x0081e8000c101d10 */
[----:B0-----:R-:W3:Y:S04]  /*35e0*/  LDG.E.128.CONSTANT R8, desc[UR16][R12.64+-0x20] ;  /* 0xffffe0100c087981 */ /* 0x001ee8000c1e9d00 */
        /* <DEDUP_REMOVED lines=22> */
[----:B------:R-:W4:Y:S01]  /*3750*/  LDG.E.128.CONSTANT R12, desc[UR16][R12.64+0x90] ;  /* 0x000090100c0c7981 */ /* 0x000f22000c1e9d00 */
[----:B------:R-:W-:-:S04]  /*3760*/  IADD3 R26, P1, PT, R26, -0x8, RZ ;  /* 0xfffffff81a1a7810 */ /* 0x000fc80007f3e0ff */
[----:B------:R-:W-:Y:S02]  /*3770*/  IADD3.X R25, PT, PT, R25, -0x1, RZ, P1, !PT ;  /* 0xffffffff19197810 */ /* 0x000fe40000ffe4ff */
[----:B------:R-:W-:-:S04]  /*3780*/  ISETP.NE.U32.AND P1, PT, R26, RZ, PT ;  /* 0x000000ff1a00720c */ /* 0x000fc80003f25070 */
[----:B------:R-:W-:Y:S02]  /*3790*/  ISETP.NE.AND.EX P1, PT, R25, RZ, PT, P1 ;  /* 0x000000ff1900720c */ /* 0x000fe40003f25310 */
[----:B------:R-:W-:Y:S02]  /*37a0*/  IADD3 R18, P3, PT, R18, 0x8, RZ ;  /* 0x0000000812127810 */ /* 0x000fe40007f7e0ff */
[----:B------:R-:W-:Y:S01]  /*37b0*/  IADD3 R17, P2, PT, R17, 0x8, RZ ;  /* 0x0000000811117810 */ /* 0x000fe20007f5e0ff */
[----:B---3--:R3:W-:Y:S02]  /*37c0*/  STG.E.128 desc[UR16][R28.64+0x80], R8 ;  /* 0x000080081c007986 */ /* 0x0087e4000c101d10 */
[----:B------:R-:W-:Y:S02]  /*37d0*/  IMAD.X R19, RZ, RZ, R19, P3 ;  /* 0x000000ffff137224 */ /* 0x000fe400018e0613 */
[----:B------:R-:W-:Y:S01]  /*37e0*/  IMAD.X R3, RZ, RZ, R3, P2 ;  /* 0x000000ffff037224 */ /* 0x000fe200010e0603 */
[----:B--2---:R3:W-:Y:S04]  /*37f0*/  STG.E.128 desc[UR16][R28.64+0x70], R4 ;  /* 0x000070041c007986 */ /* 0x0047e8000c101d10 */
[----:B----4-:R3:W-:Y:S01]  /*3800*/  STG.E.128 desc[UR16][R28.64+0x90], R12 ;  /* 0x0000900c1c007986 */ /* 0x0107e2000c101d10 */
[----:B------:R-:W-:Y:S05]  /*3810*/  @P1 BRA `(.L_x_21) ;  /* 0xfffffffc004c1947 */ /* 0x000fea000383ffff */
.L_x_20:
        /* <DEDUP_REMOVED lines=8> */
[C---:B---3--:R-:W-:Y:S01]  /*38a0*/  IADD3 R4, P1, PT, R23.reuse, R22, RZ ;  /* 0x0000001617047210 */ /* 0x048fe20007f3e0ff */
[----:B------:R-:W-:Y:S01]  /*38b0*/  VIADD R28, R23, 0x1 ;  /* 0x00000001171c7836 */ /* 0x000fe20000000000 */
[----:B------:R-:W1:Y:S03]  /*38c0*/  LDCU.64 UR4, c[0x0][0x380] ;  /* 0x00007000ff0477ac */ /* 0x000e660008000a00 */
[----:B------:R-:W-:Y:S01]  /*38d0*/  IMAD.X R5, R24, 0x1, R21, P1 ;  /* 0x0000000118057824 */ /* 0x000fe200008e0615 */
[----:B0-----:R-:W-:-:S04]  /*38e0*/  LEA R30, P1, R4, UR6, 0x5 ;  /* 0x00000006041e7c11 */ /* 0x001fc8000f8228ff */
[----:B------:R-:W-:Y:S02]  /*38f0*/  LEA.HI.X R31, R4, UR7, R5, 0x5, P1 ;  /* 0x00000007041f7c11 */ /* 0x000fe400088f2c05 */
[----:B------:R-:W-:-:S03]  /*3900*/  IADD3 R5, P1, PT, R28, R22, RZ ;  /* 0x000000161c057210 */ /* 0x000fc60007f3e0ff */
[----:B------:R-:W2:Y:S02]  /*3910*/  LDG.E.128.CONSTANT R12, desc[UR16][R30.64+0x10] ;  /* 0x000010101e0c7981 */ /* 0x000ea4000c1e9d00 */
[----:B------:R-:W-:Y:S01]  /*3920*/  IMAD.X R6, RZ, RZ, R21, P1 ;  /* 0x000000ffff067224 */ /* 0x000fe200008e0615 */
[C---:B------:R-:W-:Y:S01]  /*3930*/  LEA R4, P1, R5.reuse, UR6, 0x5 ;  /* 0x0000000605047c11 */ /* 0x040fe2000f8228ff */
[----:B------:R0:W3:Y:S03]  /*3940*/  LDG.E.128.CONSTANT R8, desc[UR16][R30.64] ;  /* 0x000000101e087981 */ /* 0x0000e6000c1e9d00 */
[----:B------:R-:W-:Y:S02]  /*3950*/  LEA.HI.X R5, R5, UR7, R6, 0x5, P1 ;  /* 0x0000000705057c11 */ /* 0x000fe400088f2c06 */
[----:B------:R-:W-:-:S03]  /*3960*/  IADD3 R6, P1, PT, R23, R20, RZ ;  /* 0x0000001417067210 */ /* 0x000fc60007f3e0ff */
[----:B------:R-:W4:Y:S02]  /*3970*/  LDG.E.128.CONSTANT R16, desc[UR16][R4.64] ;  /* 0x0000001004107981 */ /* 0x000f24000c1e9d00 */
[----:B------:R-:W-:Y:S01]  /*3980*/  IMAD.X R7, R24, 0x1, R0, P1 ;  /* 0x0000000118077824 */ /* 0x000fe200008e0600 */
[----:B-1----:R-:W-:-:S04]  /*3990*/  LEA R26, P1, R6, UR4, 0x5 ;  /* 0x00000004061a7c11 */ /* 0x002fc8000f8228ff */
[----:B------:R-:W-:Y:S02]  /*39a0*/  LEA.HI.X R27, R6, UR5, R7, 0x5, P1 ;  /* 0x00000005061b7c11 */ /* 0x000fe400088f2c07 */
[----:B------:R-:W5:Y:S01]  /*39b0*/  LDG.E.128.CONSTANT R4, desc[UR16][R4.64+0x10] ;  /* 0x0000101004047981 */ /* 0x000f62000c1e9d00 */
[----:B------:R-:W-:Y:S01]  /*39c0*/  IADD3 R28, P1, PT, R28, R20, RZ ;  /* 0x000000141c1c7210 */ /* 0x000fe20007f3e0ff */
[C---:B------:R-:W-:Y:S02]  /*39d0*/  VIADD R25, R23.reuse, 0x2 ;  /* 0x0000000217197836 */ /* 0x040fe40000000000 */
[----:B------:R-:W-:Y:S02]  /*39e0*/  VIADD R24, R23, 0x3 ;  /* 0x0000000317187836 */ /* 0x000fe40000000000 */
[----:B0-----:R-:W-:Y:S01]  /*39f0*/  IMAD.X R31, RZ, RZ, R0, P1 ;  /* 0x000000ffff1f7224 */ /* 0x001fe200008e0600 */
[----:B------:R-:W-:-:S05]  /*3a00*/  IADD3 R29, P2, PT, R25, R22, RZ ;  /* 0x00000016191d7210 */ /* 0x000fca0007f5e0ff */
[----:B------:R-:W-:Y:S01]  /*3a10*/  IMAD.X R30, RZ, RZ, R21, P2 ;  /* 0x000000ffff1e7224 */ /* 0x000fe200010e0615 */
[----:B--2---:R0:W-:Y:S04]  /*3a20*/  STG.E.128 desc[UR16][R26.64+0x10], R12 ;  /* 0x0000100c1a007986 */ /* 0x0041e8000c101d10 */
[----:B---3--:R1:W-:Y:S01]  /*3a30*/  STG.E.128 desc[UR16][R26.64], R8 ;  /* 0x000000081a007986 */ /* 0x0083e2000c101d10 */
[C---:B0-----:R-:W-:Y:S02]  /*3a40*/  LEA R14, P1, R28.reuse, UR4, 0x5 ;  /* 0x000000041c0e7c11 */ /* 0x041fe4000f8228ff */
[----:B------:R-:W-:Y:S02]  /*3a50*/  LEA R12, P2, R29, UR6, 0x5 ;  /* 0x000000061d0c7c11 */ /* 0x000fe4000f8428ff */
[----:B------:R-:W-:-:S02]  /*3a60*/  LEA.HI.X R15, R28, UR5, R31, 0x5, P1 ;  /* 0x000000051c0f7c11 */ /* 0x000fc400088f2c1f */
[----:B------:R-:W-:Y:S02]  /*3a70*/  IADD3 R28, P1, PT, R24, R22, RZ ;  /* 0x00000016181c7210 */ /* 0x000fe40007f3e0ff */
[----:B------:R-:W-:Y:S01]  /*3a80*/  LEA.HI.X R13, R29, UR7, R30, 0x5, P2 ;  /* 0x000000071d0d7c11 */ /* 0x000fe200090f2c1e */
[----:B----4-:R0:W-:Y:S02]  /*3a90*/  STG.E.128 desc[UR16][R14.64], R16 ;  /* 0x000000100e007986 */ /* 0x0101e4000c101d10 */
[----:B-1----:R-:W-:Y:S02]  /*3aa0*/  IMAD.X R27, RZ, RZ, R21, P1 ;  /* 0x000000ffff1b7224 */ /* 0x002fe400008e0615 */
[----:B-----5:R1:W-:Y:S04]  /*3ab0*/  STG.E.128 desc[UR16][R14.64+0x10], R4 ;  /* 0x000010040e007986 */ /* 0x0203e8000c101d10 */
[----:B------:R-:W2:Y:S01]  /*3ac0*/  LDG.E.128.CONSTANT R8, desc[UR16][R12.64] ;  /* 0x000000100c087981 */ /* 0x000ea2000c1e9d00 */
[----:B0-----:R-:W-:-:S04]  /*3ad0*/  LEA R16, P2, R28, UR6, 0x5 ;  /* 0x000000061c107c11 */ /* 0x001fc8000f8428ff */
[----:B------:R-:W-:Y:S01]  /*3ae0*/  LEA.HI.X R17, R28, UR7, R27, 0x5, P2 ;  /* 0x000000071c117c11 */ /* 0x000fe200090f2c1b */
[----:B-1----:R-:W3:Y:S04]  /*3af0*/  LDG.E.128.CONSTANT R4, desc[UR16][R12.64+0x10] ;  /* 0x000010100c047981 */ /* 0x002ee8000c1e9d00 */
[----:B------:R-:W4:Y:S04]  /*3b00*/  LDG.E.128.CONSTANT R12, desc[UR16][R16.64] ;  /* 0x00000010100c7981 */ /* 0x000f28000c1e9d00 */
[----:B------:R-:W5:Y:S01]  /*3b10*/  LDG.E.128.CONSTANT R16, desc[UR16][R16.64+0x10] ;  /* 0x0000101010107981 */ /* 0x000f62000c1e9d00 */
[----:B------:R-:W-:-:S05]  /*3b20*/  IADD3 R25, P1, PT, R25, R20, RZ ;  /* 0x0000001419197210 */ /* 0x000fca0007f3e0ff */
[----:B------:R-:W-:Y:S01]  /*3b30*/  IMAD.X R28, RZ, RZ, R0, P1 ;  /* 0x000000ffff1c7224 */ /* 0x000fe200008e0600 */
[----:B------:R-:W-:-:S04]  /*3b40*/  LEA R26, P1, R25, UR4, 0x5 ;  /* 0x00000004191a7c11 */ /* 0x000fc8000f8228ff */
[----:B------:R-:W-:Y:S02]  /*3b50*/  LEA.HI.X R27, R25, UR5, R28, 0x5, P1 ;  /* 0x00000005191b7c11 */ /* 0x000fe400088f2c1c */
[----:B------:R-:W-:-:S05]  /*3b60*/  IADD3 R24, P1, PT, R24, R20, RZ ;  /* 0x0000001418187210 */ /* 0x000fca0007f3e0ff */
[----:B------:R-:W-:Y:S01]  /*3b70*/  IMAD.X R25, RZ, RZ, R0, P1 ;  /* 0x000000ffff197224 */ /* 0x000fe200008e0600 */
[----:B------:R-:W-:-:S04]  /*3b80*/  LEA R28, P1, R24, UR4, 0x5 ;  /* 0x00000004181c7c11 */ /* 0x000fc8000f8228ff */
[----:B------:R-:W-:Y:S01]  /*3b90*/  LEA.HI.X R29, R24, UR5, R25, 0x5, P1 ;  /* 0x00000005181d7c11 */ /* 0x000fe200088f2c19 */
[----:B------:R-:W-:Y:S02]  /*3ba0*/  VIADD R23, R23, 0x4 ;  /* 0x0000000417177836 */ /* 0x000fe40000000000 */
[----:B------:R-:W-:Y:S01]  /*3bb0*/  IMAD.MOV.U32 R24, RZ, RZ, RZ ;  /* 0x000000ffff187224 */ /* 0x000fe200078e00ff */
[----:B--2---:R0:W-:Y:S04]  /*3bc0*/  STG.E.128 desc[UR16][R26.64], R8 ;  /* 0x000000081a007986 */ /* 0x0041e8000c101d10 */
[----:B---3--:R0:W-:Y:S04]  /*3bd0*/  STG.E.128 desc[UR16][R26.64+0x10], R4 ;  /* 0x000010041a007986 */ /* 0x0081e8000c101d10 */
[----:B----4-:R0:W-:Y:S04]  /*3be0*/  STG.E.128 desc[UR16][R28.64], R12 ;  /* 0x0000000c1c007986 */ /* 0x0101e8000c101d10 */
[----:B-----5:R0:W-:Y:S02]  /*3bf0*/  STG.E.128 desc[UR16][R28.64+0x10], R16 ;  /* 0x000010101c007986 */ /* 0x0201e4000c101d10 */
.L_x_22:
        /* <DEDUP_REMOVED lines=8> */
[C---:B------:R-:W-:Y:S01]  /*3c80*/  VIADD R3, R23.reuse, 0x1 ;  /* 0x0000000117037836 */ /* 0x040fe20000000000 */
[----:B------:R-:W-:-:S04]  /*3c90*/  IADD3 R2, P1, PT, R23, R22, RZ ;  /* 0x0000001617027210 */ /* 0x000fc80007f3e0ff */
[----:B0--3--:R-:W-:Y:S01]  /*3ca0*/  IADD3 R4, P2, PT, R3, R22, RZ ;  /* 0x0000001603047210 */ /* 0x009fe20007f5e0ff */
[----:B------:R-:W-:-:S04]  /*3cb0*/  IMAD.X R5, R24, 0x1, R21, P1 ;  /* 0x0000000118057824 */ /* 0x000fc800008e0615 */
[----:B------:R-:W-:Y:S01]  /*3cc0*/  IMAD.X R7, RZ, RZ, R21, P2 ;  /* 0x000000ffff077224 */ /* 0x000fe200010e0615 */
[----:B-1----:R-:W-:Y:S02]  /*3cd0*/  LEA R28, P1, R2, UR4, 0x5 ;  /* 0x00000004021c7c11 */ /* 0x002fe4000f8228ff */
[----:B------:R-:W-:Y:S02]  /*3ce0*/  LEA R26, P2, R4, UR4, 0x5 ;  /* 0x00000004041a7c11 */ /* 0x000fe4000f8428ff */
[----:B------:R-:W-:Y:S02]  /*3cf0*/  LEA.HI.X R29, R2, UR5, R5, 0x5, P1 ;  /* 0x00000005021d7c11 */ /* 0x000fe400088f2c05 */
[----:B------:R-:W-:Y:S01]  /*3d00*/  LEA.HI.X R27, R4, UR5, R7, 0x5, P2 ;  /* 0x00000005041b7c11 */ /* 0x000fe200090f2c07 */
[----:B------:R-:W0:Y:S02]  /*3d10*/  LDCU.64 UR4, c[0x0][0x380] ;  /* 0x00007000ff0477ac */ /* 0x000e240008000a00 */
[----:B------:R-:W2:Y:S04]  /*3d20*/  LDG.E.128.CONSTANT R4, desc[UR16][R28.64] ;  /* 0x000000101c047981 */ /* 0x000ea8000c1e9d00 */
[----:B------:R-:W3:Y:S04]  /*3d30*/  LDG.E.128.CONSTANT R8, desc[UR16][R28.64+0x10] ;  /* 0x000010101c087981 */ /* 0x000ee8000c1e9d00 */
[----:B------:R-:W4:Y:S04]  /*3d40*/  LDG.E.128.CONSTANT R12, desc[UR16][R26.64] ;  /* 0x000000101a0c7981 */ /* 0x000f28000c1e9d00 */
[----:B------:R-:W5:Y:S01]  /*3d50*/  LDG.E.128.CONSTANT R16, desc[UR16][R26.64+0x10] ;  /* 0x000010101a107981 */ /* 0x000f62000c1e9d00 */
[CC--:B------:R-:W-:Y:S01]  /*3d60*/  IADD3 R2, P1, PT, R23.reuse, R20.reuse, RZ ;  /* 0x0000001417027210 */ /* 0x0c0fe20007f3e0ff */
[----:B------:R-:W-:Y:S01]  /*3d70*/  VIADD R23, R23, 0x2 ;  /* 0x0000000217177836 */ /* 0x000fe20000000000 */
[----:B------:R-:W-:-:S03]  /*3d80*/  IADD3 R3, P2, PT, R3, R20, RZ ;  /* 0x0000001403037210 */ /* 0x000fc60007f5e0ff */
[--C-:B------:R-:W-:Y:S01]  /*3d90*/  IMAD.X R25, R24, 0x1, R0.reuse, P1 ;  /* 0x0000000118197824 */ /* 0x100fe200008e0600 */
[----:B0-----:R-:W-:Y:S01]  /*3da0*/  LEA R24, P1, R2, UR4, 0x5 ;  /* 0x0000000402187c11 */ /* 0x001fe2000f8228ff */
[----:B------:R-:W-:-:S03]  /*3db0*/  IMAD.X R30, RZ, RZ, R0, P2 ;  /* 0x000000ffff1e7224 */ /* 0x000fc600010e0600 */
[----:B------:R-:W-:Y:S02]  /*3dc0*/  LEA.HI.X R25, R2, UR5, R25, 0x5, P1 ;  /* 0x0000000502197c11 */ /* 0x000fe400088f2c19 */
[----:B------:R-:W-:-:S04]  /*3dd0*/  LEA R2, P1, R3, UR4, 0x5 ;  /* 0x0000000403027c11 */ /* 0x000fc8000f8228ff */
[----:B------:R-:W-:Y:S01]  /*3de0*/  LEA.HI.X R3, R3, UR5, R30, 0x5, P1 ;  /* 0x0000000503037c11 */ /* 0x000fe200088f2c1e */
[----:B--2---:R-:W-:Y:S04]  /*3df0*/  STG.E.128 desc[UR16][R24.64], R4 ;  /* 0x0000000418007986 */ /* 0x004fe8000c101d10 */
[----:B---3--:R0:W-:Y:S04]  /*3e00*/  STG.E.128 desc[UR16][R24.64+0x10], R8 ;  /* 0x0000100818007986 */ /* 0x0081e8000c101d10 */
[----:B----4-:R1:W-:Y:S04]  /*3e10*/  STG.E.128 desc[UR16][R2.64], R12 ;  /* 0x0000000c02007986 */ /* 0x0103e8000c101d10 */
[----:B-----5:R1:W-:Y:S01]  /*3e20*/  STG.E.128 desc[UR16][R2.64+0x10], R16 ;  /* 0x0000101002007986 */ /* 0x0203e2000c101d10 */
[----:B0-----:R-:W-:-:S07]  /*3e30*/  IMAD.MOV.U32 R24, RZ, RZ, RZ ;  /* 0x000000ffff187224 */ /* 0x001fce00078e00ff */
.L_x_23:
[----:B------:R-:W-:Y:S05]  /*3e40*/  @P0 EXIT ;  /* 0x000000000000094d */ /* 0x000fea0003800000 */
[----:B------:R-:W0:Y:S01]  /*3e50*/  LDCU.64 UR4, c[0x0][0x398] ;  /* 0x00007300ff0477ac */ /* 0x000e220008000a00 */
[----:B------:R-:W-:-:S05]  /*3e60*/  IADD3 R22, P0, PT, R23, R22, RZ ;  /* 0x0000001617167210 */ /* 0x000fca0007f1e0ff */
[----:B------:R-:W-:Y:S01]  /*3e70*/  IMAD.X R21, R24, 0x1, R21, P0 ;  /* 0x0000000118157824 */ /* 0x000fe200000e0615 */
[----:B01-3--:R-:W-:-:S04]  /*3e80*/  LEA R12, P0, R22, UR4, 0x5 ;  /* 0x00000004160c7c11 */ /* 0x00bfc8000f8028ff */
[----:B------:R-:W-:Y:S01]  /*3e90*/  LEA.HI.X R13, R22, UR5, R21, 0x5, P0 ;  /* 0x00000005160d7c11 */ /* 0x000fe200080f2c15 */
[----:B------:R-:W0:Y:S04]  /*3ea0*/  LDCU.64 UR4, c[0x0][0x380] ;  /* 0x00007000ff0477ac */ /* 0x000e280008000a00 */
[----:B------:R-:W2:Y:S04]  /*3eb0*/  LDG.E.128.CONSTANT R8, desc[UR16][R12.64] ;  /* 0x000000100c087981 */ /* 0x000ea8000c1e9d00 */
[----:B------:R-:W3:Y:S01]  /*3ec0*/  LDG.E.128.CONSTANT R4, desc[UR16][R12.64+0x10] ;  /* 0x000010100c047981 */ /* 0x000ee2000c1e9d00 */
[----:B------:R-:W-:-:S05]  /*3ed0*/  IADD3 R20, P0, PT, R23, R20, RZ ;  /* 0x0000001417147210 */ /* 0x000fca0007f1e0ff */
[----:B------:R-:W-:Y:S01]  /*3ee0*/  IMAD.X R3, R24, 0x1, R0, P0 ;  /* 0x0000000118037824 */ /* 0x000fe200000e0600 */
[----:B0-----:R-:W-:-:S04]  /*3ef0*/  LEA R2, P0, R20, UR4, 0x5 ;  /* 0x0000000414027c11 */ /* 0x001fc8000f8028ff */
[----:B------:R-:W-:-:S05]  /*3f00*/  LEA.HI.X R3, R20, UR5, R3, 0x5, P0 ;  /* 0x0000000514037c11 */ /* 0x000fca00080f2c03 */
[----:B--2---:R-:W-:Y:S04]  /*3f10*/  STG.E.128 desc[UR16][R2.64], R8 ;  /* 0x0000000802007986 */ /* 0x004fe8000c101d10 */
[----:B---3--:R-:W-:Y:S01]  /*3f20*/  STG.E.128 desc[UR16][R2.64+0x10], R4 ;  /* 0x0000100402007986 */ /* 0x008fe2000c101d10 */
[----:B------:R-:W-:Y:S05]  /*3f30*/  EXIT ;  /* 0x000000000000794d */ /* 0x000fea0003800000 */
.L_x_19:
        /* <DEDUP_REMOVED lines=15> */
[----:B------:R-:W-:Y:S01]  /*4030*/  ISETP.NE.U32.AND P2, PT, R29, RZ, PT ;  /* 0x000000ff1d00720c */ /* 0x000fe20003f45070 */
        /* <DEDUP_REMOVED lines=8> */
[----:B------:R-:W-:-:S03]  /*40c0*/  IADD3.X R0, PT, PT, R21, -0x1, RZ, P1, !PT ;  /* 0xffffffff15007810 */ /* 0x000fc60000ffe4ff */
        /* <DEDUP_REMOVED lines=22> */
.L_x_25:
[----:B0-----:R-:W-:-:S04]  /*4230*/  LEA R38, P1, R31, UR4, 0x4 ;  /* 0x000000041f267c11 */ /* 0x001fc8000f8220ff */
[----:B------:R-:W-:-:S05]  /*4240*/  LEA.HI.X R39, R31, UR5, R32, 0x4, P1 ;  /* 0x000000051f277c11 */ /* 0x000fca00088f2420 */
[----:B------:R-:W2:Y:S01]  /*4250*/  LDG.E.128.CONSTANT R12, desc[UR16][R38.64+-0x30] ;  /* 0xffffd010260c7981 */ /* 0x000ea2000c1e9d00 */
[----:B-1----:R-:W-:-:S03]  /*4260*/  LEA R36, P1, R30, UR6, 0x4 ;  /* 0x000000061e247c11 */ /* 0x002fc6000f8220ff */
[----:B------:R-:W3:Y:S01]  /*4270*/  LDG.E.128.CONSTANT R4, desc[UR16][R38.64+-0x20] ;  /* 0xffffe01026047981 */ /* 0x000ee2000c1e9d00 */
[----:B------:R-:W-:-:S03]  /*4280*/  LEA.HI.X R37, R30, UR7, R21, 0x4, P1 ;  /* 0x000000071e257c11 */ /* 0x000fc600088f2415 */
[----:B------:R-:W4:Y:S04]  /*4290*/  LDG.E.128.CONSTANT R8, desc[UR16][R38.64+-0x10] ;  /* 0xfffff01026087981 */ /* 0x000f28000c1e9d00 */
[----:B------:R-:W5:Y:S04]  /*42a0*/  LDG.E.128.CONSTANT R16, desc[UR16][R38.64] ;  /* 0x0000001026107981 */ /* 0x000f68000c1e9d00 */
[----:B------:R-:W5:Y:S01]  /*42b0*/  LDG.E.128.CONSTANT R24, desc[UR16][R38.64+0x10] ;  /* 0x0000101026187981 */ /* 0x000f62000c1e9d00 */
[----:B------:R-:W-:-:S03]  /*42c0*/  IADD3 R34, P1, PT, R34, -0x8, RZ ;  /* 0xfffffff822227810 */ /* 0x000fc60007f3e0ff */
[----:B--2---:R0:W-:Y:S04]  /*42d0*/  STG.E.128 desc[UR16][R36.64+-0x30], R12 ;  /* 0xffffd00c24007986 */ /* 0x0041e8000c101d10 */
[----:B---3--:R1:W-:Y:S04]  /*42e0*/  STG.E.128 desc[UR16][R36.64+-0x20], R4 ;  /* 0xffffe00424007986 */ /* 0x0083e8000c101d10 */
[----:B----4-:R2:W-:Y:S04]  /*42f0*/  STG.E.128 desc[UR16][R36.64+-0x10], R8 ;  /* 0xfffff00824007986 */ /* 0x0105e8000c101d10 */
[----:B0-----:R-:W3:Y:S04]  /*4300*/  LDG.E.128.CONSTANT R12, desc[UR16][R38.64+0x40] ;  /* 0x00004010260c7981 */ /* 0x001ee8000c1e9d00 */
[----:B-1----:R-:W4:Y:S04]  /*4310*/  LDG.E.128.CONSTANT R4, desc[UR16][R38.64+0x20] ;  /* 0x0000201026047981 */ /* 0x002f28000c1e9d00 */
[----:B--2---:R-:W2:Y:S01]  /*4320*/  LDG.E.128.CONSTANT R8, desc[UR16][R38.64+0x30] ;  /* 0x0000301026087981 */ /* 0x004ea2000c1e9d00 */
[----:B------:R-:W-:-:S02]  /*4330*/  IADD3.X R33, PT, PT, R33, -0x1, RZ, P1, !PT ;  /* 0xffffffff21217810 */ /* 0x000fc40000ffe4ff */
[----:B------:R-:W-:-:S04]  /*4340*/  ISETP.NE.U32.AND P1, PT, R34, RZ, PT ;  /* 0x000000ff2200720c */ /* 0x000fc80003f25070 */
[----:B------:R-:W-:Y:S02]  /*4350*/  ISETP.NE.AND.EX P1, PT, R33, RZ, PT, P1 ;  /* 0x000000ff2100720c */ /* 0x000fe40003f25310 */
[----:B------:R-:W-:Y:S02]  /*4360*/  IADD3 R31, P3, PT, R31, 0x8, RZ ;  /* 0x000000081f1f7810 */ /* 0x000fe40007f7e0ff */
[----:B------:R-:W-:Y:S01]  /*4370*/  IADD3 R30, P2, PT, R30, 0x8, RZ ;  /* 0x000000081e1e7810 */ /* 0x000fe20007f5e0ff */
[----:B-----5:R0:W-:Y:S04]  /*4380*/  STG.E.128 desc[UR16][R36.64], R16 ;  /* 0x0000001024007986 */ /* 0x0201e8000c101d10 */
[----:B------:R0:W-:Y:S01]  /*4390*/  STG.E.128 desc[UR16][R36.64+0x10], R24 ;  /* 0x0000101824007986 */ /* 0x0001e2000c101d10 */
[----:B------:R-:W-:-:S02]  /*43a0*/  IMAD.X R32, RZ, RZ, R32, P3 ;  /* 0x000000ffff207224 */ /* 0x000fc400018e0620 */
[----:B------:R-:W-:Y:S01]  /*43b0*/  IMAD.X R21, RZ, RZ, R21, P2 ;  /* 0x000000ffff157224 */ /* 0x000fe200010e0615 */
[----:B---3--:R0:W-:Y:S04]  /*43c0*/  STG.E.128 desc[UR16][R36.64+0x40], R12 ;  /* 0x0000400c24007986 */ /* 0x0081e8000c101d10 */
[----:B----4-:R0:W-:Y:S04]  /*43d0*/  STG.E.128 desc[UR16][R36.64+0x20], R4 ;  /* 0x0000200424007986 */ /* 0x0101e8000c101d10 */
[----:B--2---:R0:W-:Y:S01]  /*43e0*/  STG.E.128 desc[UR16][R36.64+0x30], R8 ;  /* 0x0000300824007986 */ /* 0x0041e2000c101d10 */
[----:B------:R-:W-:Y:S05]  /*43f0*/  @P1 BRA `(.L_x_25) ;  /* 0xfffffffc008c1947 */ /* 0x000fea000383ffff */
.L_x_24:
[----:B------:R-:W-:Y:S05]  /*4400*/  @!P0 EXIT ;  /* 0x000000000000894d */ /* 0x000fea0003800000 */
[----:B------:R-:W-:Y:S02]  /*4410*/  ISETP.GE.U32.AND P0, PT, R29, 0x4, PT ;  /* 0x000000041d00780c */ /* 0x000fe40003f06070 */
[----:B------:R-:W-:Y:S02]  /*4420*/  LOP3.LUT R21, R20, 0x3, RZ, 0xc0, !PT ;  /* 0x0000000314157812 */ /* 0x000fe400078ec0ff */
[----:B------:R-:W-:Y:S02]  /*4430*/  ISETP.GE.U32.AND.EX P1, PT, RZ, RZ, PT, P0 ;  /* 0x000000ffff00720c */ /* 0x000fe40003f26100 */
[----:B------:R-:W-:-:S04]  /*4440*/  ISETP.NE.U32.AND P2, PT, R21, RZ, PT ;  /* 0x000000ff1500720c */ /* 0x000fc80003f45070 */
[----:B------:R-:W-:-:S07]  /*4450*/  ISETP.NE.AND.EX P0, PT, RZ, RZ, PT, P2 ;  /* 0x000000ffff00720c */ /* 0x000fce0003f05320 */
[----:B------:R-:W-:Y:S06]  /*4460*/  @!P1 BRA `(.L_x_26) ;  /* 0x0000000000bc9947 */ /* 0x000fec0003800000 */
[----:B------:R-:W1:Y:S01]  /*4470*/  LDCU.64 UR6, c[0x0][0x398] ;  /* 0x00007300ff0677ac */ /* 0x000e620008000a00 */
[C---:B0-----:R-:W-:Y:S01]  /*4480*/  IADD3 R5, P1, PT, R23.reuse, R22, RZ ;  /* 0x0000001617057210 */ /* 0x041fe20007f3e0ff */
[C---:B------:R-:W-:Y:S01]  /*4490*/  VIADD R27, R23.reuse, 0x1 ;  /* 0x00000001171b7836 */ /* 0x040fe20000000000 */
[----:B------:R-:W0:Y:S03]  /*44a0*/  LDCU.64 UR4, c[0x0][0x380] ;  /* 0x00007000ff0477ac */ /* 0x000e260008000a00 */
[----:B------:R-:W-:Y:S02]  /*44b0*/  IMAD.X R6, R28, 0x1, R3, P1 ;  /* 0x000000011c067824 */ /* 0x000fe400008e0603 */
[C---:B------:R-:W-:Y:S02]  /*44c0*/  VIADD R26, R23.reuse, 0x2 ;  /* 0x00000002171a7836 */ /* 0x040fe40000000000 */
[----:B------:R-:W-:Y:S01]  /*44d0*/  VIADD R29, R23, 0x3 ;  /* 0x00000003171d7836 */ /* 0x000fe20000000000 */
[----:B-1----:R-:W-:-:S04]  /*44e0*/  LEA R4, P1, R5, UR6, 0x4 ;  /* 0x0000000605047c11 */ /* 0x002fc8000f8220ff */
[----:B------:R-:W-:Y:S02]  /*44f0*/  LEA.HI.X R5, R5, UR7, R6, 0x4, P1 ;  /* 0x0000000705057c11 */ /* 0x000fe400088f2406 */
[-C--:B------:R-:W-:Y:S02]  /*4500*/  IADD3 R9, P1, PT, R27, R22.reuse, RZ ;  /* 0x000000161b097210 */ /* 0x080fe40007f3e0ff */
[-C--:B------:R-:W-:Y:S02]  /*4510*/  IADD3 R11, P3, PT, R26, R22.reuse, RZ ;  /* 0x000000161a0b7210 */ /* 0x080fe40007f7e0ff */
[----:B------:R-:W2:Y:S01]  /*4520*/  LDG.E.128.CONSTANT R4, desc[UR16][R4.64] ;  /* 0x0000001004047981 */ /* 0x000ea2000c1e9d00 */
[--C-:B------:R-:W-:Y:S01]  /*4530*/  IMAD.X R12, RZ, RZ, R3.reuse, P1 ;  /* 0x000000ffff0c7224 */ /* 0x100fe200008e0603 */
[----:B------:R-:W-:Y:S01]  /*4540*/  LEA R8, P2, R9, UR6, 0x4 ;  /* 0x0000000609087c11 */ /* 0x000fe2000f8420ff */
[----:B------:R-:W-:Y:S01]  /*4550*/  IMAD.X R18, RZ, RZ, R3, P3 ;  /* 0x000000ffff127224 */ /* 0x000fe200018e0603 */
[----:B------:R-:W-:-:S02]  /*4560*/  IADD3 R14, P4, PT, R29, R22, RZ ;  /* 0x000000161d0e7210 */ /* 0x000fc40007f9e0ff */
[----:B------:R-:W-:Y:S02]  /*4570*/  IADD3 R10, P1, PT, R23, R0, RZ ;  /* 0x00000000170a7210 */ /* 0x000fe40007f3e0ff */
[----:B------:R-:W-:Y:S01]  /*4580*/  LEA.HI.X R9, R9, UR7, R12, 0x4, P2 ;  /* 0x0000000709097c11 */ /* 0x000fe200090f240c */
[----:B------:R-:W-:Y:S01]  /*4590*/  IMAD.X R15, RZ, RZ, R3, P4 ;  /* 0x000000ffff0f7224 */ /* 0x000fe200020e0603 */
[C---:B------:R-:W-:Y:S01]  /*45a0*/  LEA R12, P2, R11.reuse, UR6, 0x4 ;  /* 0x000000060b0c7c11 */ /* 0x040fe2000f8420ff */
[----:B------:R-:W-:Y:S01]  /*45b0*/  IMAD.X R19, R28, 0x1, R2, P1 ;  /* 0x000000011c137824 */ /* 0x000fe200008e0602 */
[----:B------:R-:W-:Y:S02]  /*45c0*/  LEA R16, P3, R14, UR6, 0x4 ;  /* 0x000000060e107c11 */ /* 0x000fe4000f8620ff */
[----:B0-----:R-:W-:Y:S02]  /*45d0*/  LEA R24, P1, R10, UR4, 0x4 ;  /* 0x000000040a187c11 */ /* 0x001fe4000f8220ff */
[----:B------:R-:W-:-:S02]  /*45e0*/  LEA.HI.X R13, R11, UR7, R18, 0x4, P2 ;  /* 0x000000070b0d7c11 */ /* 0x000fc400090f2412 */
[----:B------:R-:W-:Y:S02]  /*45f0*/  LEA.HI.X R17, R14, UR7, R15, 0x4, P3 ;  /* 0x000000070e117c11 */ /* 0x000fe400098f240f */
[----:B------:R-:W-:Y:S02]  /*4600*/  LEA.HI.X R25, R10, UR5, R19, 0x4, P1 ;  /* 0x000000050a197c11 */ /* 0x000fe400088f2413 */
[----:B------:R-:W3:Y:S04]  /*4610*/  LDG.E.128.CONSTANT R8, desc[UR16][R8.64] ;  /* 0x0000001008087981 */ /* 0x000ee8000c1e9d00 */
[----:B------:R-:W4:Y:S04]  /*4620*/  LDG.E.128.CONSTANT R12, desc[UR16][R12.64] ;  /* 0x000000100c0c7981 */ /* 0x000f28000c1e9d00 */
[----:B------:R-:W5:Y:S01]  /*4630*/  LDG.E.128.CONSTANT R16, desc[UR16][R16.64] ;  /* 0x0000001010107981 */ /* 0x000f62000c1e9d00 */
[-C--:B------:R-:W-:Y:S01]  /*4640*/  IADD3 R26, P2, PT, R26, R0.reuse, RZ ;  /* 0x000000001a1a7210 */ /* 0x080fe20007f5e0ff */
[----:B------:R-:W-:Y:S01]  /*4650*/  VIADD R23, R23, 0x4 ;  /* 0x0000000417177836 */ /* 0x000fe20000000000 */
[----:B------:R-:W-:-:S02]  /*4660*/  IADD3 R27, P1, PT, R27, R0, RZ ;  /* 0x000000001b1b7210 */ /* 0x000fc40007f3e0ff */
[----:B------:R-:W-:Y:S01]  /*4670*/  IADD3 R29, P3, PT, R29, R0, RZ ;  /* 0x000000001d1d7210 */ /* 0x000fe20007f7e0ff */
[--C-:B------:R-:W-:Y:S02]  /*4680*/  IMAD.X R31, RZ, RZ, R2.reuse, P2 ;  /* 0x000000ffff1f7224 */ /* 0x100fe400010e0602 */
[--C-:B------:R-:W-:Y:S01]  /*4690*/  IMAD.X R28, RZ, RZ, R2.reuse, P1 ;  /* 0x000000ffff1c7224 */ /* 0x100fe200008e0602 */
[----:B--2---:R0:W-:Y:S02]  /*46a0*/  STG.E.128 desc[UR16][R24.64], R4 ;  /* 0x0000000418007986 */ /* 0x0041e4000c101d10 */
[C---:B0-----:R-:W-:Y:S02]  /*46b0*/  LEA R6, P2, R26.reuse, UR4, 0x4 ;  /* 0x000000041a067c11 */ /* 0x041fe4000f8420ff */
[C---:B------:R-:W-:Y:S02]  /*46c0*/  LEA R24, P1, R27.reuse, UR4, 0x4 ;  /* 0x000000041b187c11 */ /* 0x040fe4000f8220ff */
[----:B------:R-:W-:Y:S01]  /*46d0*/  LEA.HI.X R7, R26, UR5, R31, 0x4, P2 ;  /* 0x000000051a077c11 */ /* 0x000fe200090f241f */
[----:B------:R-:W-:Y:S01]  /*46e0*/  IMAD.X R26, RZ, RZ, R2, P3 ;  /* 0x000000ffff1a7224 */ /* 0x000fe200018e0602 */
[----:B------:R-:W-:Y:S01]  /*46f0*/  LEA.HI.X R25, R27, UR5, R28, 0x4, P1 ;  /* 0x000000051b197c11 */ /* 0x000fe200088f241c */
[----:B------:R-:W-:Y:S01]  /*4700*/  IMAD.MOV.U32 R28, RZ, RZ, RZ ;  /* 0x000000ffff1c7224 */ /* 0x000fe200078e00ff */
[----:B------:R-:W-:-:S03]  /*4710*/  LEA R4, P1, R29, UR4, 0x4 ;  /* 0x000000041d047c11 */ /* 0x000fc6000f8220ff */
[----:B---3--:R1:W-:Y:S01]  /*4720*/  STG.E.128 desc[UR16][R24.64], R8 ;  /* 0x0000000818007986 */ /* 0x0083e2000c101d10 */
[----:B------:R-:W-:-:S03]  /*4730*/  LEA.HI.X R5, R29, UR5, R26, 0x4, P1 ;  /* 0x000000051d057c11 */ /* 0x000fc600088f241a */
[----:B----4-:R1:W-:Y:S04]  /*4740*/  STG.E.128 desc[UR16][R6.64], R12 ;  /* 0x0000000c06007986 */ /* 0x0103e8000c101d10 */
[----:B-----5:R1:W-:Y:S02]  /*4750*/  STG.E.128 desc[UR16][R4.64], R16 ;  /* 0x0000001004007986 */ /* 0x0203e4000c101d10 */
.L_x_26:
[----:B------:R-:W-:Y:S05]  /*4760*/  @!P0 EXIT ;  /* 0x000000000000894d */ /* 0x000fea0003800000 */
[----:B------:R-:W-:Y:S02]  /*4770*/  ISETP.NE.U32.AND P0, PT, R21, 0x1, PT ;  /* 0x000000011500780c */ /* 0x000fe40003f05070 */
[----:B------:R-:W-:Y:S02]  /*4780*/  LOP3.LUT R20, R20, 0x1, RZ, 0xc0, !PT ;  /* 0x0000000114147812 */ /* 0x000fe400078ec0ff */
[----:B------:R-:W-:Y:S02]  /*4790*/  ISETP.NE.AND.EX P1, PT, RZ, RZ, PT, P0 ;  /* 0x000000ffff00720c */ /* 0x000fe40003f25300 */
[----:B------:R-:W-:-:S04]  /*47a0*/  ISETP.NE.U32.AND P2, PT, R20, 0x1, PT ;  /* 0x000000011400780c */ /* 0x000fc80003f45070 */
[----:B------:R-:W-:-:S07]  /*47b0*/  ISETP.NE.U32.AND.EX P0, PT, RZ, RZ, PT, P2 ;  /* 0x000000ffff00720c */ /* 0x000fce0003f05120 */
[----:B------:R-:W-:Y:S06]  /*47c0*/  @!P1 BRA `(.L_x_27) ;  /* 0x0000000000649947 */ /* 0x000fec0003800000 */
[----:B------:R-:W2:Y:S01]  /*47d0*/  LDCU.64 UR4, c[0x0][0x398] ;  /* 0x00007300ff0477ac */ /* 0x000ea20008000a00 */
[C---:B01----:R-:W-:Y:S01]  /*47e0*/  VIADD R15, R23.reuse, 0x1 ;  /* 0x00000001170f7836 */ /* 0x043fe20000000000 */
[----:B------:R-:W-:-:S04]  /*47f0*/  IADD3 R5, P1, PT, R23, R22, RZ ;  /* 0x0000001617057210 */ /* 0x000fc80007f3e0ff */
[----:B------:R-:W-:Y:S01]  /*4800*/  IADD3 R7, P2, PT, R15, R22, RZ ;  /* 0x000000160f077210 */ /* 0x000fe20007f5e0ff */
[----:B------:R-:W-:-:S04]  /*4810*/  IMAD.X R6, R28, 0x1, R3, P1 ;  /* 0x000000011c067824 */ /* 0x000fc800008e0603 */
[----:B------:R-:W-:Y:S01]  /*4820*/  IMAD.X R10, RZ, RZ, R3, P2 ;  /* 0x000000ffff0a7224 */ /* 0x000fe200010e0603 */
[----:B--2---:R-:W-:Y:S02]  /*4830*/  LEA R4, P1, R5, UR4, 0x4 ;  /* 0x0000000405047c11 */ /* 0x004fe4000f8220ff */
[----:B------:R-:W-:Y:S02]  /*4840*/  LEA R8, P2, R7, UR4, 0x4 ;  /* 0x0000000407087c11 */ /* 0x000fe4000f8420ff */
[----:B------:R-:W-:Y:S02]  /*4850*/  LEA.HI.X R5, R5, UR5, R6, 0x4, P1 ;  /* 0x0000000505057c11 */ /* 0x000fe400088f2406 */
[----:B------:R-:W-:Y:S01]  /*4860*/  LEA.HI.X R9, R7, UR5, R10, 0x4, P2 ;  /* 0x0000000507097c11 */ /* 0x000fe200090f240a */
[----:B------:R-:W0:Y:S03]  /*4870*/  LDCU.64 UR4, c[0x0][0x380] ;  /* 0x00007000ff0477ac */ /* 0x000e260008000a00 */
[----:B------:R-:W2:Y:S04]  /*4880*/  LDG.E.128.CONSTANT R4, desc[UR16][R4.64] ;  /* 0x0000001004047981 */ /* 0x000ea8000c1e9d00 */
[----:B------:R-:W3:Y:S01]  /*4890*/  LDG.E.128.CONSTANT R8, desc[UR16][R8.64] ;  /* 0x0000001008087981 */ /* 0x000ee2000c1e9d00 */
        /* <DEDUP_REMOVED lines=10> */
[----:B--2---:R2:W-:Y:S04]  /*4940*/  STG.E.128 desc[UR16][R12.64], R4 ;  /* 0x000000040c007986 */ /* 0x0045e8000c101d10 */
[----:B---3--:R2:W-:Y:S02]  /*4950*/  STG.E.128 desc[UR16][R14.64], R8 ;  /* 0x000000080e007986 */ /* 0x0085e4000c101d10 */
.L_x_27:
[----:B------:R-:W-:Y:S05]  /*4960*/  @P0 EXIT ;  /* 0x000000000000094d */ /* 0x000fea0003800000 */
[----:B------:R-:W0:Y:S01]  /*4970*/  LDCU.64 UR4, c[0x0][0x398] ;  /* 0x00007300ff0477ac */ /* 0x000e220008000a00 */
[----:B------:R-:W-:-:S05]  /*4980*/  IADD3 R22, P0, PT, R23, R22, RZ ;  /* 0x0000001617167210 */ /* 0x000fca0007f1e0ff */
[----:B------:R-:W-:Y:S01]  /*4990*/  IMAD.X R3, R28, 0x1, R3, P0 ;  /* 0x000000011c037824 */ /* 0x000fe200000e0603 */
[----:B012---:R-:W-:-:S04]  /*49a0*/  LEA R4, P0, R22, UR4, 0x4 ;  /* 0x0000000416047c11 */ /* 0x007fc8000f8020ff */
[----:B------:R-:W-:Y:S01]  /*49b0*/  LEA.HI.X R5, R22, UR5, R3, 0x4, P0 ;  /* 0x0000000516057c11 */ /* 0x000fe200080f2403 */
[----:B------:R-:W0:Y:S05]  /*49c0*/  LDCU.64 UR4, c[0x0][0x380] ;  /* 0x00007000ff0477ac */ /* 0x000e2a0008000a00 */
[----:B------:R-:W2:Y:S01]  /*49d0*/  LDG.E.128.CONSTANT R4, desc[UR16][R4.64] ;  /* 0x0000001004047981 */ /* 0x000ea2000c1e9d00 */
[----:B------:R-:W-:-:S05]  /*49e0*/  IADD3 R0, P0, PT, R23, R0, RZ ;  /* 0x0000000017007210 */ /* 0x000fca0007f1e0ff */
[----:B------:R-:W-:Y:S01]  /*49f0*/  IMAD.X R3, R28, 0x1, R2, P0 ;  /* 0x000000011c037824 */ /* 0x000fe200000e0602 */
[----:B0-----:R-:W-:-:S04]  /*4a00*/  LEA R2, P0, R0, UR4, 0x4 ;  /* 0x0000000400027c11 */ /* 0x001fc8000f8020ff */
[----:B------:R-:W-:-:S05]  /*4a10*/  LEA.HI.X R3, R0, UR5, R3, 0x4, P0 ;  /* 0x0000000500037c11 */ /* 0x000fca00080f2403 */
[----:B--2---:R-:W-:Y:S01]  /*4a20*/  STG.E.128 desc[UR16][R2.64], R4 ;  /* 0x0000000402007986 */ /* 0x004fe2000c101d10 */
[----:B------:R-:W-:Y:S05]  /*4a30*/  EXIT ;  /* 0x000000000000794d */ /* 0x000fea0003800000 */
.L_x_18:
        /* <DEDUP_REMOVED lines=20> */
[----:B------:R-:W-:Y:S02]  /*4b80*/  IMAD.U32 R2, RZ, RZ, UR4 ;  /* 0x00000004ff027e24 */ /* 0x000fe4000f8e00ff */
[----:B------:R-:W-:Y:S02]  /*4b90*/  IMAD.U32 R3, RZ, RZ, UR13 ;  /* 0x0000000dff037e24 */ /* 0x000fe4000f8e00ff */
[----:B-1----:R-:W-:Y:S01]  /*4ba0*/  IMAD R7, R0, UR9, R7 ;  /* 0x0000000900077c24 */ /* 0x002fe2000f8e0207 */
[----:B------:R-:W-:-:S03]  /*4bb0*/  LOP3.LUT R0, R8, 0x7, RZ, 0xc0, !PT ;  /* 0x0000000708007812 */ /* 0x000fc600078ec0ff */
[----:B------:R-:W-:Y:S01]  /*4bc0*/  IMAD.WIDE.U32 R2, R7, UR14, R2 ;  /* 0x0000000e07027c25 */ /* 0x000fe2000f8e0002 */
[----:B------:R-:W-:-:S03]  /*4bd0*/  ISETP.NE.U32.AND P2, PT, R0, RZ, PT ;  /* 0x000000ff0000720c */ /* 0x000fc60003f45070 */
[----:B---3--:R-:W-:Y:S01]  /*4be0*/  IMAD.WIDE.U32 R4, R7, R12, UR6 ;  /* 0x0000000607047e25 */ /* 0x008fe2000f8e000c */
[----:B------:R-:W-:-:S03]  /*4bf0*/  ISETP.NE.AND.EX P0, PT, RZ, RZ, PT, P2 ;  /* 0x000000ffff00720c */ /* 0x000fc60003f05320 */
[C---:B------:R-:W-:Y:S02]  /*4c00*/  IMAD R11, R7.reuse, UR15, R3 ;  /* 0x0000000f070b7c24 */ /* 0x040fe4000f8e0203 */
[----:B------:R-:W-:-:S03]  /*4c10*/  IMAD R7, R7, R13, R5 ;  /* 0x0000000d07077224 */ /* 0x000fc600078e0205 */
[----:B------:R-:W-:Y:S02]  /*4c20*/  SHF.R.U64 R2, R2, 0x3, R11 ;  /* 0x0000000302027819 */ /* 0x000fe4000000120b */
[--C-:B------:R-:W-:Y:S02]  /*4c30*/  SHF.R.U64 R3, R4, 0x3, R7.reuse ;  /* 0x0000000304037819 */ /* 0x100fe40000001207 */
[----:B------:R-:W-:Y:S02]  /*4c40*/  CS2R R4, SRZ ;  /* 0x0000000000047805 */ /* 0x000fe4000001ff00 */
        /* <DEDUP_REMOVED lines=13> */
.L_x_29:
[----:B0-----:R-:W-:-:S04]  /*4d20*/  LEA R20, P1, R23, UR4, 0x3 ;  /* 0x0000000417147c11 */ /* 0x001fc8000f8218ff */
[----:B------:R-:W-:-:S05]  /*4d30*/  LEA.HI.X R21, R23, UR5, R9, 0x3, P1 ;  /* 0x0000000517157c11 */ /* 0x000fca00088f1c09 */
[----:B------:R-:W2:Y:S04]  /*4d40*/  LDG.E.64.CONSTANT R16, desc[UR16][R20.64+-0x18] ;  /* 0xffffe81014107981 */ /* 0x000ea8000c1e9b00 */
[----:B------:R-:W3:Y:S04]  /*4d50*/  LDG.E.64.CONSTANT R14, desc[UR16][R20.64+-0x10] ;  /* 0xfffff010140e7981 */ /* 0x000ee8000c1e9b00 */
[----:B------:R-:W4:Y:S01]  /*4d60*/  LDG.E.64.CONSTANT R12, desc[UR16][R20.64+-0x8] ;  /* 0xfffff810140c7981 */ /* 0x000f22000c1e9b00 */
[----:B-1----:R-:W-:-:S03]  /*4d70*/  LEA R10, P1, R22, UR6, 0x3 ;  /* 0x00000006160a7c11 */ /* 0x002fc6000f8218ff */
[----:B------:R-:W5:Y:S01]  /*4d80*/  LDG.E.64.CONSTANT R18, desc[UR16][R20.64] ;  /* 0x0000001014127981 */ /* 0x000f62000c1e9b00 */
[----:B------:R-:W-:Y:S02]  /*4d90*/  LEA.HI.X R11, R22, UR7, R24, 0x3, P1 ;  /* 0x00000007160b7c11 */ /* 0x000fe400088f1c18 */
[----:B------:R-:W-:-:S03]  /*4da0*/  IADD3 R26, P1, PT, R26, -0x8, RZ ;  /* 0xfffffff81a1a7810 */ /* 0x000fc60007f3e0ff */
[----:B--2---:R0:W-:Y:S04]  /*4db0*/  STG.E.64 desc[UR16][R10.64+-0x18], R16 ;  /* 0xffffe8100a007986 */ /* 0x0041e8000c101b10 */
[----:B---3--:R1:W-:Y:S04]  /*4dc0*/  STG.E.64 desc[UR16][R10.64+-0x10], R14 ;  /* 0xfffff00e0a007986 */ /* 0x0083e8000c101b10 */
[----:B----4-:R2:W-:Y:S04]  /*4dd0*/  STG.E.64 desc[UR16][R10.64+-0x8], R12 ;  /* 0xfffff80c0a007986 */ /* 0x0105e8000c101b10 */
[----:B0-----:R-:W3:Y:S04]  /*4de0*/  LDG.E.64.CONSTANT R16, desc[UR16][R20.64+0x8] ;  /* 0x0000081014107981 */ /* 0x001ee8000c1e9b00 */
[----:B-1----:R-:W4:Y:S04]  /*4df0*/  LDG.E.64.CONSTANT R14, desc[UR16][R20.64+0x10] ;  /* 0x00001010140e7981 */ /* 0x002f28000c1e9b00 */
[----:B--2---:R-:W2:Y:S04]  /*4e00*/  LDG.E.64.CONSTANT R12, desc[UR16][R20.64+0x18] ;  /* 0x00001810140c7981 */ /* 0x004ea8000c1e9b00 */
[----:B------:R-:W2:Y:S01]  /*4e10*/  LDG.E.64.CONSTANT R20, desc[UR16][R20.64+0x20] ;  /* 0x0000201014147981 */ /* 0x000ea2000c1e9b00 */
[----:B------:R-:W-:-:S02]  /*4e20*/  IADD3.X R25, PT, PT, R25, -0x1, RZ, P1, !PT ;  /* 0xffffffff19197810 */ /* 0x000fc40000ffe4ff */
[----:B------:R-:W-:-:S04]  /*4e30*/  ISETP.NE.U32.AND P1, PT, R26, RZ, PT ;  /* 0x000000ff1a00720c */ /* 0x000fc80003f25070 */
[----:B------:R-:W-:Y:S02]  /*4e40*/  ISETP.NE.AND.EX P1, PT, R25, RZ, PT, P1 ;  /* 0x000000ff1900720c */ /* 0x000fe40003f25310 */
[----:B------:R-:W-:Y:S02]  /*4e50*/  IADD3 R23, P2, PT, R23, 0x8, RZ ;  /* 0x0000000817177810 */ /* 0x000fe40007f5e0ff */
[----:B------:R-:W-:Y:S01]  /*4e60*/  IADD3 R22, P3, PT, R22, 0x8, RZ ;  /* 0x0000000816167810 */ /* 0x000fe20007f7e0ff */
[----:B-----5:R0:W-:Y:S02]  /*4e70*/  STG.E.64 desc[UR16][R10.64], R18 ;  /* 0x000000120a007986 */ /* 0x0201e4000c101b10 */
[----:B------:R-:W-:Y:S02]  /*4e80*/  IMAD.X R9, RZ, RZ, R9, P2 ;  /* 0x000000ffff097224 */ /* 0x000fe400010e0609 */
[----:B------:R-:W-:Y:S01]  /*4e90*/  IMAD.X R24, RZ, RZ, R24, P3 ;  /* 0x000000ffff187224 */ /* 0x000fe200018e0618 */
[----:B---3--:R0:W-:Y:S04]  /*4ea0*/  STG.E.64 desc[UR16][R10.64+0x8], R16 ;  /* 0x000008100a007986 */ /* 0x0081e8000c101b10 */
[----:B----4-:R0:W-:Y:S04]  /*4eb0*/  STG.E.64 desc[UR16][R10.64+0x10], R14 ;  /* 0x0000100e0a007986 */ /* 0x0101e8000c101b10 */
[----:B--2---:R0:W-:Y:S04]  /*4ec0*/  STG.E.64 desc[UR16][R10.64+0x18], R12 ;  /* 0x0000180c0a007986 */ /* 0x0041e8000c101b10 */
[----:B------:R0:W-:Y:S01]  /*4ed0*/  STG.E.64 desc[UR16][R10.64+0x20], R20 ;  /* 0x000020140a007986 */ /* 0x0001e2000c101b10 */
[----:B------:R-:W-:Y:S05]  /*4ee0*/  @P1 BRA `(.L_x_29) ;  /* 0xfffffffc008c1947 */ /* 0x000fea000383ffff */
.L_x_28:
        /* <DEDUP_REMOVED lines=8> */
[CC--:B0-----:R-:W-:Y:S01]  /*4f70*/  IADD3 R10, P1, PT, R4.reuse, R2.reuse, RZ ;  /* 0x00000002040a7210 */ /* 0x0c1fe20007f3e0ff */
        /* <DEDUP_REMOVED lines=8> */
[C---:B-1----:R-:W-:Y:S02]  /*5000*/  LEA R16, P1, R10.reuse, UR4, 0x3 ;  /* 0x000000040a107c11 */ /* 0x042fe4000f8218ff */
[----:B------:R-:W-:Y:S02]  /*5010*/  LEA R12, P2, R13, UR4, 0x3 ;  /* 0x000000040d0c7c11 */ /* 0x000fe4000f8418ff */
[----:B------:R-:W-:Y:S02]  /*5020*/  LEA.HI.X R17, R10, UR5, R11, 0x3, P1 ;  /* 0x000000050a117c11 */ /* 0x000fe400088f1c0b */
[----:B------:R-:W-:Y:S02]  /*5030*/  IADD3 R11, P4, PT, R21, R2, RZ ;  /* 0x00000002150b7210 */ /* 0x000fe40007f9e0ff */
[----:B------:R-:W-:-:S02]  /*5040*/  LEA R14, P1, R15, UR4, 0x3 ;  /* 0x000000040f0e7c11 */ /* 0x000fc4000f8218ff */
[----:B------:R-:W-:Y:S01]  /*5050*/  LEA R10, P3, R11, UR4, 0x3 ;  /* 0x000000040b0a7c11 */ /* 0x000fe2000f8618ff */
[----:B------:R-:W-:Y:S01]  /*5060*/  IMAD.X R20, RZ, RZ, R7, P4 ;  /* 0x000000ffff147224 */ /* 0x000fe200020e0607 */
[----:B------:R-:W-:Y:S01]  /*5070*/  LEA.HI.X R15, R15, UR5, R24, 0x3, P1 ;  /* 0x000000050f0f7c11 */ /* 0x000fe200088f1c18 */
[----:B------:R-:W2:Y:S01]  /*5080*/  LDG.E.64.CONSTANT R16, desc[UR16][R16.64] ;  /* 0x0000001010107981 */ /* 0x000ea2000c1e9b00 */
[----:B------:R-:W-:Y:S02]  /*5090*/  LEA.HI.X R13, R13, UR5, R22, 0x3, P2 ;  /* 0x000000050d0d7c11 */ /* 0x000fe400090f1c16 */
[----:B------:R-:W-:Y:S01]  /*50a0*/  LEA.HI.X R11, R11, UR5, R20, 0x3, P3 ;  /* 0x000000050b0b7c11 */ /* 0x000fe200098f1c14 */
[----:B------:R-:W0:Y:S01]  /*50b0*/  LDCU.64 UR4, c[0x0][0x380] ;  /* 0x00007000ff0477ac */ /* 0x000e220008000a00 */
[----:B------:R-:W3:Y:S04]  /*50c0*/  LDG.E.64.CONSTANT R14, desc[UR16][R14.64] ;  /* 0x000000100e0e7981 */ /* 0x000ee8000c1e9b00 */
[----:B------:R-:W4:Y:S04]  /*50d0*/  LDG.E.64.CONSTANT R12, desc[UR16][R12.64] ;  /* 0x000000100c0c7981 */ /* 0x000f28000c1e9b00 */
[----:B------:R-:W5:Y:S01]  /*50e0*/  LDG.E.64.CONSTANT R10, desc[UR16][R10.64] ;  /* 0x000000100a0a7981 */ /* 0x000f62000c1e9b00 */
[----:B------:R-:W-:-:S02]  /*50f0*/  IADD3 R22, P2, PT, R18, R3, RZ ;  /* 0x0000000312167210 */ /* 0x000fc40007f5e0ff */
[-C--:B------:R-:W-:Y:S02]  /*5100*/  IADD3 R19, P1, PT, R4, R3.reuse, RZ ;  /* 0x0000000304137210 */ /* 0x080fe40007f3e0ff */
[-C--:B------:R-:W-:Y:S01]  /*5110*/  IADD3 R0, P3, PT, R0, R3.reuse, RZ ;  /* 0x0000000300007210 */ /* 0x080fe20007f7e0ff */
[--C-:B------:R-:W-:Y:S02]  /*5120*/  IMAD.X R23, RZ, RZ, R6.reuse, P2 ;  /* 0x000000ffff177224 */ /* 0x100fe400010e0606 */
[----:B------:R-:W-:Y:S01]  /*5130*/  IMAD.X R24, R5, 0x1, R6, P1 ;  /* 0x0000000105187824 */ /* 0x000fe200008e0606 */
[----:B0-----:R-:W-:Y:S02]  /*5140*/  LEA R20, P2, R22, UR4, 0x3 ;  /* 0x0000000416147c11 */ /* 0x001fe4000f8418ff */
[----:B------:R-:W-:Y:S02]  /*5150*/  LEA R18, P1, R19, UR4, 0x3 ;  /* 0x0000000413127c11 */ /* 0x000fe4000f8218ff */
[----:B------:R-:W-:-:S02]  /*5160*/  IADD3 R5, P4, PT, R21, R3, RZ ;  /* 0x0000000315057210 */ /* 0x000fc40007f9e0ff */
[----:B------:R-:W-:Y:S01]  /*5170*/  LEA.HI.X R21, R22, UR5, R23, 0x3, P2 ;  /* 0x0000000516157c11 */ /* 0x000fe200090f1c17 */
[----:B------:R-:W-:Y:S01]  /*5180*/  IMAD.X R23, RZ, RZ, R6, P3 ;  /* 0x000000ffff177224 */ /* 0x000fe200018e0606 */
[----:B------:R-:W-:Y:S01]  /*5190*/  LEA.HI.X R19, R19, UR5, R24, 0x3, P1 ;  /* 0x0000000513137c11 */ /* 0x000fe200088f1c18 */
[----:B------:R-:W-:Y:S01]  /*51a0*/  IMAD.X R26, RZ, RZ, R6, P4 ;  /* 0x000000ffff1a7224 */ /* 0x000fe200020e0606 */
[C---:B------:R-:W-:Y:S02]  /*51b0*/  LEA R22, P1, R0.reuse, UR4, 0x3 ;  /* 0x0000000400167c11 */ /* 0x040fe4000f8218ff */
[C---:B------:R-:W-:Y:S02]  /*51c0*/  LEA R24, P2, R5.reuse, UR4, 0x3 ;  /* 0x0000000405187c11 */ /* 0x040fe4000f8418ff */
[----:B------:R-:W-:Y:S02]  /*51d0*/  LEA.HI.X R23, R0, UR5, R23, 0x3, P1 ;  /* 0x0000000500177c11 */ /* 0x000fe400088f1c17 */
[----:B------:R-:W-:Y:S01]  /*51e0*/  LEA.HI.X R25, R5, UR5, R26, 0x3, P2 ;  /* 0x0000000505197c11 */ /* 0x000fe200090f1c1a */
[----:B------:R-:W-:-:S02]  /*51f0*/  VIADD R4, R4, 0x4 ;  /* 0x0000000404047836 */ /* 0x000fc40000000000 */
[----:B------:R-:W-:Y:S01]  /*5200*/  IMAD.MOV.U32 R5, RZ, RZ, RZ ;  /* 0x000000ffff057224 */ /* 0x000fe200078e00ff */
[----:B--2---:R1:W-:Y:S04]  /*5210*/  STG.E.64 desc[UR16][R18.64], R16 ;  /* 0x0000001012007986 */ /* 0x0043e8000c101b10 */
[----:B---3--:R1:W-:Y:S04]  /*5220*/  STG.E.64 desc[UR16][R20.64], R14 ;  /* 0x0000000e14007986 */ /* 0x0083e8000c101b10 */
[----:B----4-:R1:W-:Y:S04]  /*5230*/  STG.E.64 desc[UR16][R22.64], R12 ;  /* 0x0000000c16007986 */ /* 0x0103e8000c101b10 */
[----:B-----5:R1:W-:Y:S02]  /*5240*/  STG.E.64 desc[UR16][R24.64], R10 ;  /* 0x0000000a18007986 */ /* 0x0203e4000c101b10 */
.L_x_30:
        /* <DEDUP_REMOVED lines=13> */
[C---:B--2---:R-:W-:Y:S02]  /*5320*/  LEA R8, P1, R0.reuse, UR4, 0x3 ;  /* 0x0000000400087c11 */ /* 0x044fe4000f8218ff */
[C---:B------:R-:W-:Y:S02]  /*5330*/  LEA R10, P2, R11.reuse, UR4, 0x3 ;  /* 0x000000040b0a7c11 */ /* 0x040fe4000f8418ff */
[----:B------:R-:W-:Y:S02]  /*5340*/  LEA.HI.X R9, R0, UR5, R9, 0x3, P1 ;  /* 0x0000000500097c11 */ /* 0x000fe400088f1c09 */
[----:B------:R-:W-:Y:S01]  /*5350*/  LEA.HI.X R11, R11, UR5, R14, 0x3, P2 ;  /* 0x000000050b0b7c11 */ /* 0x000fe200090f1c0e */
[----:B------:R-:W0:Y:S03]  /*5360*/  LDCU.64 UR4, c[0x0][0x380] ;  /* 0x00007000ff0477ac */ /* 0x000e260008000a00 */
[----:B------:R-:W2:Y:S04]  /*5370*/  LDG.E.64.CONSTANT R8, desc[UR16][R8.64] ;  /* 0x0000001008087981 */ /* 0x000ea8000c1e9b00 */
[----:B------:R-:W3:Y:S01]  /*5380*/  LDG.E.64.CONSTANT R10, desc[UR16][R10.64] ;  /* 0x000000100a0a7981 */ /* 0x000ee2000c1e9b00 */
[CC--:B------:R-:W-:Y:S01]  /*5390*/  IADD3 R0, P1, PT, R4.reuse, R3.reuse, RZ ;  /* 0x0000000304007210 */ /* 0x0c0fe20007f3e0ff */
[----:B------:R-:W-:Y:S01]  /*53a0*/  VIADD R4, R4, 0x2 ;  /* 0x0000000204047836 */ /* 0x000fe20000000000 */
[----:B------:R-:W-:-:S03]  /*53b0*/  IADD3 R15, P2, PT, R12, R3, RZ ;  /* 0x000000030c0f7210 */ /* 0x000fc60007f5e0ff */
[--C-:B------:R-:W-:Y:S02]  /*53c0*/  IMAD.X R5, R5, 0x1, R6.reuse, P1 ;  /* 0x0000000105057824 */ /* 0x100fe400008e0606 */
[----:B------:R-:W-:Y:S01]  /*53d0*/  IMAD.X R16, RZ, RZ, R6, P2 ;  /* 0x000000ffff107224 */ /* 0x000fe200010e0606 */
[C---:B0-----:R-:W-:Y:S02]  /*53e0*/  LEA R12, P1, R0.reuse, UR4, 0x3 ;  /* 0x00000004000c7c11 */ /* 0x041fe4000f8218ff */
[C---:B------:R-:W-:Y:S02]  /*53f0*/  LEA R14, P2, R15.reuse, UR4, 0x3 ;  /* 0x000000040f0e7c11 */ /* 0x040fe4000f8418ff */
[----:B------:R-:W-:Y:S01]  /*5400*/  LEA.HI.X R13, R0, UR5, R5, 0x3, P1 ;  /* 0x00000005000d7c11 */ /* 0x000fe200088f1c05 */
[----:B------:R-:W-:Y:S01]  /*5410*/  IMAD.MOV.U32 R5, RZ, RZ, RZ ;  /* 0x000000ffff057224 */ /* 0x000fe200078e00ff */
[----:B------:R-:W-:-:S03]  /*5420*/  LEA.HI.X R15, R15, UR5, R16, 0x3, P2 ;  /* 0x000000050f0f7c11 */ /* 0x000fc600090f1c10 */
[----:B--2---:R2:W-:Y:S04]  /*5430*/  STG.E.64 desc[UR16][R12.64], R8 ;  /* 0x000000080c007986 */ /* 0x0045e8000c101b10 */
[----:B---3--:R2:W-:Y:S02]  /*5440*/  STG.E.64 desc[UR16][R14.64], R10 ;  /* 0x0000000a0e007986 */ /* 0x0085e4000c101b10 */
.L_x_31:
[----:B------:R-:W-:Y:S05]  /*5450*/  @P0 EXIT ;  /* 0x000000000000094d */ /* 0x000fea0003800000 */
[----:B------:R-:W2:Y:S01]  /*5460*/  LDCU.64 UR4, c[0x0][0x398] ;  /* 0x00007300ff0477ac */ /* 0x000ea20008000a00 */
[----:B------:R-:W-:-:S05]  /*5470*/  IADD3 R2, P0, PT, R4, R2, RZ ;  /* 0x0000000204027210 */ /* 0x000fca0007f1e0ff */
[----:B------:R-:W-:Y:S01]  /*5480*/  IMAD.X R7, R5, 0x1, R7, P0 ;  /* 0x0000000105077824 */ /* 0x000fe200000e0607 */
[----:B--2---:R-:W-:-:S04]  /*5490*/  LEA R8, P0, R2, UR4, 0x3 ;  /* 0x0000000402087c11 */ /* 0x004fc8000f8018ff */
[----:B------:R-:W-:Y:S01]  /*54a0*/  LEA.HI.X R9, R2, UR5, R7, 0x3, P0 ;  /* 0x0000000502097c11 */ /* 0x000fe200080f1c07 */
[----:B------:R-:W2:Y:S05]  /*54b0*/  LDCU.64 UR4, c[0x0][0x380] ;  /* 0x00007000ff0477ac */ /* 0x000eaa0008000a00 */
[----:B------:R-:W3:Y:S01]  /*54c0*/  LDG.E.64.CONSTANT R8, desc[UR16][R8.64] ;  /* 0x0000001008087981 */ /* 0x000ee2000c1e9b00 */
[----:B------:R-:W-:-:S05]  /*54d0*/  IADD3 R3, P0, PT, R4, R3, RZ ;  /* 0x0000000304037210 */ /* 0x000fca0007f1e0ff */
[----:B------:R-:W-:Y:S01]  /*54e0*/  IMAD.X R6, R5, 0x1, R6, P0 ;  /* 0x0000000105067824 */ /* 0x000fe200000e0606 */
[----:B--2---:R-:W-:-:S04]  /*54f0*/  LEA R2, P0, R3, UR4, 0x3 ;  /* 0x0000000403027c11 */ /* 0x004fc8000f8018ff */
[----:B------:R-:W-:-:S05]  /*5500*/  LEA.HI.X R3, R3, UR5, R6, 0x3, P0 ;  /* 0x0000000503037c11 */ /* 0x000fca00080f1c06 */
[----:B---3--:R-:W-:Y:S01]  /*5510*/  STG.E.64 desc[UR16][R2.64], R8 ;  /* 0x0000000802007986 */ /* 0x008fe2000c101b10 */
[----:B------:R-:W-:Y:S05]  /*5520*/  EXIT ;  /* 0x000000000000794d */ /* 0x000fea0003800000 */
.L_x_32:
[----:B------:R-:W-:-:S00]  /*5530*/  BRA `(.L_x_32) ;  /* 0xfffffffc00fc7947 */ /* 0x000fc0000383ffff */
[----:B------:R-:W-:-:S00]  /*5540*/  NOP ;  /* 0x0000000000007918 */ /* 0x000fc00000000000 */
        /* <DEDUP_REMOVED lines=11> */
.L_x_50:


//--------------------- .text.fill_src            --------------------------
	.section	.text.fill_src,"ax",@progbits
	.align	128
        .global         fill_src
        .type           fill_src,@function
        .size           fill_src,(.L_x_51 - fill_src)
        .other          fill_src,@"STO_CUDA_ENTRY STV_DEFAULT"
fill_src:
.text.fill_src:
[----:B------:R-:W-:Y:S01]  /*0000*/  LDC R1, c[0x0][0x37c] ;  /* 0x0000df00ff017b82 */ /* 0x000fe20000000800 */
[----:B------:R-:W0:Y:S07]  /*0010*/  S2R R0, SR_TID.X ;  /* 0x0000000000007919 */ /* 0x000e2e0000002100 */
[----:B------:R-:W0:Y:S08]  /*0020*/  S2UR UR4, SR_CTAID.X ;  /* 0x00000000000479c3 */ /* 0x000e300000002500 */
[----:B------:R-:W0:Y:S08]  /*0030*/  LDC R3, c[0x0][0x360] ;  /* 0x0000d800ff037b82 */ /* 0x000e300000000800 */
[----:B------:R-:W1:Y:S01]  /*0040*/  LDC.64 R4, c[0x0][0x388] ;  /* 0x0000e200ff047b82 */ /* 0x000e620000000a00 */
[----:B0-----:R-:W-:-:S04]  /*0050*/  IMAD R2, R3, UR4, R0 ;  /* 0x0000000403027c24 */ /* 0x001fc8000f8e0200 */
[----:B-1----:R-:W-:-:S05]  /*0060*/  IMAD R3, R2, R5, RZ ;  /* 0x0000000502037224 */ /* 0x002fca00078e02ff */
[----:B------:R-:W-:-:S04]  /*0070*/  ISETP.GE.U32.AND P0, PT, R3, R4, PT ;  /* 0x000000040300720c */ /* 0x000fc80003f06070 */
[----:B------:R-:W-:-:S13]  /*0080*/  ISETP.EQ.OR P0, PT, R5, RZ, P0 ;  /* 0x000000ff0500720c */ /* 0x000fda0000702670 */
[----:B------:R-:W-:Y:S05]  /*0090*/  @P0 EXIT ;  /* 0x000000000000094d */ /* 0x000fea0003800000 */
[----:B------:R-:W-:Y:S01]  /*00a0*/  VIADD R2, R5, 0xffffffff ;  /* 0xffffffff05027836 */ /* 0x000fe20000000000 */
[----:B------:R-:W-:Y:S01]  /*00b0*/  LOP3.LUT R5, RZ, R3, RZ, 0x33, !PT ;  /* 0x00000003ff057212 */ /* 0x000fe200078e33ff */
[----:B------:R-:W0:Y:S01]  /*00c0*/  LDCU.64 UR4, c[0x0][0x358] ;  /* 0x00006b00ff0477ac */ /* 0x000e220008000a00 */
[----:B------:R-:W-:Y:S01]  /*00d0*/  BSSY.RECONVERGENT B1, `(.L_x_33) ;  /* 0x0000059000017945 */ /* 0x000fe20003800200 */
[----:B------:R-:W-:Y:S01]  /*00e0*/  IMAD.MOV.U32 R8, RZ, RZ, RZ ;  /* 0x000000ffff087224 */ /* 0x000fe200078e00ff */
[----:B------:R-:W-:-:S04]  /*00f0*/  VIADDMNMX.U32 R2, R5, R4, R2, PT ;  /* 0x0000000405027246 */ /* 0x000fc80003800002 */
[C---:B------:R-:W-:Y:S01]  /*0100*/  ISETP.GE.U32.AND P0, PT, R2.reuse, 0x3, PT ;  /* 0x000000030200780c */ /* 0x040fe20003f06070 */
[----:B------:R-:W-:-:S05]  /*0110*/  VIADD R4, R2, 0x1 ;  /* 0x0000000102047836 */ /* 0x000fca0000000000 */
[----:B------:R-:W-:-:S07]  /*0120*/  LOP3.LUT R2, R4, 0x3, RZ, 0xc0, !PT ;  /* 0x0000000304027812 */ /* 0x000fce00078ec0ff */
[----:B0-----:R-:W-:Y:S05]  /*0130*/  @!P0 BRA `(.L_x_34) ;  /* 0x0000000400488947 */ /* 0x001fea0003800000 */
[----:B------:R-:W0:Y:S01]  /*0140*/  LDC.64 R16, c[0x0][0x380] ;  /* 0x0000e000ff107b82 */ /* 0x000e220000000a00 */
[----:B------:R-:W-:Y:S01]  /*0150*/  LOP3.LUT R8, R4, 0xfffffffc, RZ, 0xc0, !PT ;  /* 0xfffffffc04087812 */ /* 0x000fe200078ec0ff */
[----:B------:R-:W-:Y:S01]  /*0160*/  BSSY.RELIABLE B0, `(.L_x_35) ;  /* 0x0000045000007945 */ /* 0x000fe20003800100 */
[----:B------:R-:W-:-:S03]  /*0170*/  IMAD.MOV.U32 R14, RZ, RZ, R3 ;  /* 0x000000ffff0e7224 */ /* 0x000fc600078e0003 */
[----:B------:R-:W-:-:S05]  /*0180*/  IMAD.MOV R9, RZ, RZ, -R8 ;  /* 0x000000ffff097224 */ /* 0x000fca00078e0a08 */
[----:B------:R-:W-:Y:S02]  /*0190*/  ISETP.GE.AND P0, PT, R9, RZ, PT ;  /* 0x000000ff0900720c */ /* 0x000fe40003f06270 */
[----:B0-----:R-:W-:-:S05]  /*01a0*/  IADD3 R16, P1, PT, R16, 0x1, RZ ;  /* 0x0000000110107810 */ /* 0x001fca0007f3e0ff */
[----:B------:R-:W-:-:S06]  /*01b0*/  IMAD.X R18, RZ, RZ, R17, P1 ;  /* 0x000000ffff127224 */ /* 0x000fcc00008e0611 */
[----:B------:R-:W-:Y:S05]  /*01c0*/  @P0 BRA `(.L_x_36) ;  /* 0x0000000000f80947 */ /* 0x000fea0003800000 */
[----:B------:R-:W-:Y:S01]  /*01d0*/  IMAD.MOV R4, RZ, RZ, -R9 ;  /* 0x000000ffff047224 */ /* 0x000fe200078e0a09 */
[----:B------:R-:W-:Y:S01]  /*01e0*/  BSSY.RECONVERGENT B2, `(.L_x_37) ;  /* 0x0000024000027945 */ /* 0x000fe20003800200 */
[----:B------:R-:W-:-:S03]  /*01f0*/  PLOP3.LUT P0, PT, PT, PT, PT, 0x80, 0x8 ;  /* 0x000000000008781c */ /* 0x000fc60003f0f070 */
[----:B------:R-:W-:-:S13]  /*0200*/  ISETP.GT.AND P1, PT, R4, 0xc, PT ;  /* 0x0000000c0400780c */ /* 0x000fda0003f24270 */
[----:B------:R-:W-:Y:S05]  /*0210*/  @!P1 BRA `(.L_x_38) ;  /* 0x0000000000809947 */ /* 0x000fea0003800000 */
[----:B------:R-:W-:-:S13]  /*0220*/  PLOP3.LUT P0, PT, PT, PT, PT, 0x8, 0x80 ;  /* 0x000000000080781c */ /* 0x000fda0003f0e170 */
.L_x_39:
[C---:B0-----:R-:W-:Y:S01]  /*0230*/  VIADD R5, R14.reuse, 0x4 ;  /* 0x000000040e057836 */ /* 0x041fe20000000000 */
[CC--:B------:R-:W-:Y:S01]  /*0240*/  IADD3 R10, P1, PT, R14.reuse, R16.reuse, RZ ;  /* 0x000000100e0a7210 */ /* 0x0c0fe20007f3e0ff */
[C---:B------:R-:W-:Y:S02]  /*0250*/  VIADD R7, R14.reuse, 0x8 ;  /* 0x000000080e077836 */ /* 0x040fe40000000000 */
[C---:B------:R-:W-:Y:S01]  /*0260*/  VIADD R13, R14.reuse, 0xc ;  /* 0x0000000c0e0d7836 */ /* 0x040fe20000000000 */
[----:B------:R-:W-:Y:S01]  /*0270*/  IADD3 R4, P2, PT, R5, R16, RZ ;  /* 0x0000001005047210 */ /* 0x000fe20007f5e0ff */
[----:B------:R-:W-:Y:S01]  /*0280*/  VIADD R9, R9, 0x10 ;  /* 0x0000001009097836 */ /* 0x000fe20000000000 */
[C---:B------:R-:W-:Y:S01]  /*0290*/  LEA.HI.X.SX32 R11, R14.reuse, R18, 0x1, P1 ;  /* 0x000000120e0b7211 */ /* 0x040fe200008f0eff */
[----:B------:R-:W-:Y:S01]  /*02a0*/  VIADD R14, R14, 0x10 ;  /* 0x000000100e0e7836 */ /* 0x000fe20000000000 */
[----:B------:R-:W-:Y:S02]  /*02b0*/  IADD3 R6, P1, PT, R7, R16, RZ ;  /* 0x0000001007067210 */ /* 0x000fe40007f3e0ff */
[----:B------:R-:W-:Y:S01]  /*02c0*/  LEA.HI.X.SX32 R5, R5, R18, 0x1, P2 ;  /* 0x0000001205057211 */ /* 0x000fe200010f0eff */
[----:B------:R0:W-:Y:S01]  /*02d0*/  STG.E.U8 desc[UR4][R10.64+-0x1], R0 ;  /* 0xffffff000a007986 */ /* 0x0001e2000c101104 */
[----:B------:R-:W-:-:S02]  /*02e0*/  IADD3 R12, P2, PT, R13, R16, RZ ;  /* 0x000000100d0c7210 */ /* 0x000fc40007f5e0ff */
[-C--:B------:R-:W-:Y:S01]  /*02f0*/  LEA.HI.X.SX32 R7, R7, R18.reuse, 0x1, P1 ;  /* 0x0000001207077211 */ /* 0x080fe200008f0eff */
[----:B------:R0:W-:Y:S01]  /*0300*/  STG.E.U8 desc[UR4][R10.64], R0 ;  /* 0x000000000a007986 */ /* 0x0001e2000c101104 */
[----:B------:R-:W-:Y:S02]  /*0310*/  LEA.HI.X.SX32 R13, R13, R18, 0x1, P2 ;  /* 0x000000120d0d7211 */ /* 0x000fe400010f0eff */
[----:B------:R-:W-:Y:S01]  /*0320*/  ISETP.GE.AND P1, PT, R9, -0xc, PT ;  /* 0xfffffff40900780c */ /* 0x000fe20003f26270 */
[----:B------:R0:W-:Y:S04]  /*0330*/  STG.E.U8 desc[UR4][R10.64+0x1], R0 ;  /* 0x000001000a007986 */ /* 0x0001e8000c101104 */
        /* <DEDUP_REMOVED lines=12> */
[----:B------:R0:W-:Y:S01]  /*0400*/  STG.E.U8 desc[UR4][R12.64+0x2], R0 ;  /* 0x000002000c007986 */ /* 0x0001e2000c101104 */
[----:B------:R-:W-:Y:S05]  /*0410*/  @!P1 BRA `(.L_x_39) ;  /* 0xfffffffc00849947 */ /* 0x000fea000383ffff */
.L_x_38:
[----:B------:R-:W-:Y:S05]  /*0420*/  BSYNC.RECONVERGENT B2 ;  /* 0x0000000000027941 */ /* 0x000fea0003800200 */
.L_x_37:
[----:B0-----:R-:W-:Y:S01]  /*0430*/  IMAD.MOV R4, RZ, RZ, -R9 ;  /* 0x000000ffff047224 */ /* 0x001fe200078e0a09 */
[----:B------:R-:W-:Y:S04]  /*0440*/  BSSY.RECONVERGENT B2, `(.L_x_40) ;  /* 0x0000013000027945 */ /* 0x000fe80003800200 */
[----:B------:R-:W-:-:S13]  /*0450*/  ISETP.GT.AND P1, PT, R4, 0x4, PT ;  /* 0x000000040400780c */ /* 0x000fda0003f24270 */
[----:B------:R-:W-:Y:S05]  /*0460*/  @!P1 BRA `(.L_x_41) ;  /* 0x0000000000409947 */ /* 0x000fea0003800000 */
[C---:B------:R-:W-:Y:S01]  /*0470*/  IADD3 R4, P0, PT, R14.reuse, R16, RZ ;  /* 0x000000100e047210 */ /* 0x040fe20007f1e0ff */
[C---:B------:R-:W-:Y:S02]  /*0480*/  VIADD R7, R14.reuse, 0x4 ;  /* 0x000000040e077836 */ /* 0x040fe40000000000 */
[----:B------:R-:W-:Y:S01]  /*0490*/  VIADD R9, R9, 0x8 ;  /* 0x0000000809097836 */ /* 0x000fe20000000000 */
[C---:B------:R-:W-:Y:S01]  /*04a0*/  LEA.HI.X.SX32 R5, R14.reuse, R18, 0x1, P0 ;  /* 0x000000120e057211 */ /* 0x040fe200000f0eff */
[----:B------:R-:W-:Y:S01]  /*04b0*/  VIADD R14, R14, 0x8 ;  /* 0x000000080e0e7836 */ /* 0x000fe20000000000 */
[----:B------:R-:W-:-:S03]  /*04c0*/  IADD3 R6, P0, PT, R7, R16, RZ ;  /* 0x0000001007067210 */ /* 0x000fc60007f1e0ff */
[----:B------:R0:W-:Y:S01]  /*04d0*/  STG.E.U8 desc[UR4][R4.64+-0x1], R0 ;  /* 0xffffff0004007986 */ /* 0x0001e2000c101104 */
[----:B------:R-:W-:Y:S02]  /*04e0*/  LEA.HI.X.SX32 R7, R7, R18, 0x1, P0 ;  /* 0x0000001207077211 */ /* 0x000fe400000f0eff */
[----:B------:R-:W-:Y:S01]  /*04f0*/  PLOP3.LUT P0, PT, PT, PT, PT, 0x8, 0x80 ;  /* 0x000000000080781c */ /* 0x000fe20003f0e170 */
[----:B------:R0:W-:Y:S04]  /*0500*/  STG.E.U8 desc[UR4][R4.64], R0 ;  /* 0x0000000004007986 */ /* 0x0001e8000c101104 */
[----:B------:R0:W-:Y:S04]  /*0510*/  STG.E.U8 desc[UR4][R4.64+0x1], R0 ;  /* 0x0000010004007986 */ /* 0x0001e8000c101104 */
[----:B------:R0:W-:Y:S04]  /*0520*/  STG.E.U8 desc[UR4][R4.64+0x2], R0 ;  /* 0x0000020004007986 */ /* 0x0001e8000c101104 */
[----:B------:R0:W-:Y:S04]  /*0530*/  STG.E.U8 desc[UR4][R6.64+-0x1], R0 ;  /* 0xffffff0006007986 */ /* 0x0001e8000c101104 */
[----:B------:R0:W-:Y:S04]  /*0540*/  STG.E.U8 desc[UR4][R6.64], R0 ;  /* 0x0000000006007986 */ /* 0x0001e8000c101104 */
[----:B------:R0:W-:Y:S04]  /*0550*/  STG.E.U8 desc[UR4][R6.64+0x1], R0 ;  /* 0x0000010006007986 */ /* 0x0001e8000c101104 */
[----:B------:R0:W-:Y:S02]  /*0560*/  STG.E.U8 desc[UR4][R6.64+0x2], R0 ;  /* 0x0000020006007986 */ /* 0x0001e4000c101104 */
.L_x_41:
[----:B------:R-:W-:Y:S05]  /*0570*/  BSYNC.RECONVERGENT B2 ;  /* 0x0000000000027941 */ /* 0x000fea0003800200 */
.L_x_40:
[----:B------:R-:W-:-:S13]  /*0580*/  ISETP.NE.OR P0, PT, R9, RZ, P0 ;  /* 0x000000ff0900720c */ /* 0x000fda0000705670 */
[----:B------:R-:W-:Y:S05]  /*0590*/  @!P0 BREAK.RELIABLE B0 ;  /* 0x0000000000008942 */ /* 0x000fea0003800100 */
[----:B------:R-:W-:Y:S05]  /*05a0*/  @!P0 BRA `(.L_x_34) ;  /* 0x00000000002c8947 */ /* 0x000fea0003800000 */
.L_x_36:
[----:B------:R-:W-:Y:S05]  /*05b0*/  BSYNC.RELIABLE B0 ;  /* 0x0000000000007941 */ /* 0x000fea0003800100 */
.L_x_35:
[----:B01----:R-:W-:Y:S01]  /*05c0*/  IADD3 R4, P0, PT, R14, R16, RZ ;  /* 0x000000100e047210 */ /* 0x003fe20007f1e0ff */
[----:B------:R-:W-:-:S03]  /*05d0*/  VIADD R9, R9, 0x4 ;  /* 0x0000000409097836 */ /* 0x000fc60000000000 */
[C---:B------:R-:W-:Y:S01]  /*05e0*/  LEA.HI.X.SX32 R5, R14.reuse, R18, 0x1, P0 ;  /* 0x000000120e057211 */ /* 0x040fe200000f0eff */
[----:B------:R-:W-:Y:S01]  /*05f0*/  VIADD R14, R14, 0x4 ;  /* 0x000000040e0e7836 */ /* 0x000fe20000000000 */
[----:B------:R-:W-:-:S03]  /*0600*/  ISETP.NE.AND P0, PT, R9, RZ, PT ;  /* 0x000000ff0900720c */ /* 0x000fc60003f05270 */
[----:B------:R1:W-:Y:S04]  /*0610*/  STG.E.U8 desc[UR4][R4.64+-0x1], R0 ;  /* 0xffffff0004007986 */ /* 0x0003e8000c101104 */
[----:B------:R1:W-:Y:S04]  /*0620*/  STG.E.U8 desc[UR4][R4.64], R0 ;  /* 0x0000000004007986 */ /* 0x0003e8000c101104 */
[----:B------:R1:W-:Y:S04]  /*0630*/  STG.E.U8 desc[UR4][R4.64+0x1], R0 ;  /* 0x0000010004007986 */ /* 0x0003e8000c101104 */
[----:B------:R1:W-:Y:S01]  /*0640*/  STG.E.U8 desc[UR4][R4.64+0x2], R0 ;  /* 0x0000020004007986 */ /* 0x0003e2000c101104 */
[----:B------:R-:W-:Y:S05]  /*0650*/  @P0 BRA `(.L_x_35) ;  /* 0xfffffffc00d80947 */ /* 0x000fea000383ffff */
.L_x_34:
[----:B------:R-:W-:Y:S05]  /*0660*/  BSYNC.RECONVERGENT B1 ;  /* 0x0000000000017941 */ /* 0x000fea0003800200 */
.L_x_33:
[----:B------:R-:W-:Y:S05]  /*0670*/  WARPSYNC.ALL ;  /* 0x0000000000007948 */ /* 0x000fea0003800000 */
[----:B------:R-:W-:-:S13]  /*0680*/  ISETP.NE.AND P0, PT, R2, RZ, PT ;  /* 0x000000ff0200720c */ /* 0x000fda0003f05270 */
[----:B------:R-:W-:Y:S05]  /*0690*/  @!P0 EXIT ;  /* 0x000000000000894d */ /* 0x000fea0003800000 */
[----:B------:R-:W-:Y:S01]  /*06a0*/  IMAD.IADD R8, R3, 0x1, R8 ;  /* 0x0000000103087824 */ /* 0x000fe200078e0208 */
[----:B------:R-:W2:Y:S01]  /*06b0*/  LDCU.64 UR6, c[0x0][0x380] ;  /* 0x00007000ff0677ac */ /* 0x000ea20008000a00 */
[----:B01----:R-:W-:-:S07]  /*06c0*/  IMAD.MOV R4, RZ, RZ, -R2 ;  /* 0x000000ffff047224 */ /* 0x003fce00078e0a02 */
.L_x_42:
[----:B0-2---:R-:W-:Y:S01]  /*06d0*/  IADD3 R2, P0, PT, R8, UR6, RZ ;  /* 0x0000000608027c10 */ /* 0x005fe2000ff1e0ff */
[----:B------:R-:W-:-:S03]  /*06e0*/  VIADD R4, R4, 0x1 ;  /* 0x0000000104047836 */ /* 0x000fc60000000000 */
[C---:B------:R-:W-:Y:S01]  /*06f0*/  LEA.HI.X.SX32 R3, R8.reuse, UR7, 0x1, P0 ;  /* 0x0000000708037c11 */ /* 0x040fe200080f0eff */
[----:B------:R-:W-:Y:S01]  /*0700*/  VIADD R8, R8, 0x1 ;  /* 0x0000000108087836 */ /* 0x000fe20000000000 */
[----:B------:R-:W-:-:S03]  /*0710*/  ISETP.NE.AND P0, PT, R4, RZ, PT ;  /* 0x000000ff0400720c */ /* 0x000fc60003f05270 */
[----:B------:R0:W-:Y:S10]  /*0720*/  STG.E.U8 desc[UR4][R2.64], R0 ;  /* 0x0000000002007986 */ /* 0x0001f4000c101104 */
[----:B------:R-:W-:Y:S05]  /*0730*/  @P0 BRA `(.L_x_42) ;  /* 0xfffffffc00e40947 */ /* 0x000fea000383ffff */
[----:B------:R-:W-:Y:S05]  /*0740*/  EXIT ;  /* 0x000000000000794d */ /* 0x000fea0003800000 */
.L_x_43:
        /* <DEDUP_REMOVED lines=11> */
.L_x_51:


//--------------------- .text.rearrange           --------------------------
	.section	.text.rearrange,"ax",@progbits
	.align	128
        .global         rearrange
        .type           rearrange,@function
        .size           rearrange,(.L_x_52 - rearrange)
        .other          rearrange,@"STO_CUDA_ENTRY STV_DEFAULT"
rearrange:
.text.rearrange:
        /* <DEDUP_REMOVED lines=12> */
[----:B------:R-:W0:Y:S01]  /*00c0*/  S2UR UR6, SR_CTAID.Y ;  /* 0x00000000000679c3 */ /* 0x000e220000002600 */
[----:B------:R-:W1:Y:S01]  /*00d0*/  S2R R0, SR_TID.X ;  /* 0x0000000000007919 */ /* 0x000e620000002100 */
[----:B------:R-:W0:Y:S01]  /*00e0*/  LDCU.128 UR8, c[0x0][0x3a0] ;  /* 0x00007400ff0877ac */ /* 0x000e220008000c00 */
[----:B------:R-:W2:Y:S05]  /*00f0*/  LDCU.128 UR16, c[0x0][0x390] ;  /* 0x00007200ff1077ac */ /* 0x000eaa0008000c00 */
[----:B------:R-:W1:Y:S08]  /*0100*/  S2UR UR14, SR_CTAID.X ;  /* 0x00000000000e79c3 */ /* 0x000e700000002500 */
[----:B------:R-:W1:Y:S01]  /*0110*/  LDC R7, c[0x0][0x360] ;  /* 0x0000d800ff077b82 */ /* 0x000e620000000800 */
[----:B0-----:R-:W-:-:S04]  /*0120*/  UIMAD.WIDE.U32 UR4, UR6, UR8, URZ ;  /* 0x00000008060472a5 */ /* 0x001fc8000f8e00ff */
[----:B------:R-:W-:Y:S02]  /*0130*/  UIMAD UR7, UR6, UR9, UR5 ;  /* 0x00000009060772a4 */ /* 0x000fe4000f8e0205 */
[----:B------:R-:W-:Y:S02]  /*0140*/  IMAD.U32 R3, RZ, RZ, UR5 ;  /* 0x00000005ff037e24 */ /* 0x000fe4000f8e00ff */
[----:B------:R-:W-:Y:S02]  /*0150*/  IMAD.U32 R2, RZ, RZ, UR4 ;  /* 0x00000004ff027e24 */ /* 0x000fe4000f8e00ff */
[----:B------:R-:W-:Y:S01]  /*0160*/  MOV R3, UR7 ;  /* 0x0000000700037c02 */ /* 0x000fe20008000f00 */
[----:B-1----:R-:W-:-:S04]  /*0170*/  IMAD R7, R7, UR14, R0 ;  /* 0x0000000e07077c24 */ /* 0x002fc8000f8e0200 */
[----:B------:R-:W-:-:S04]  /*0180*/  IMAD.WIDE.U32 R2, R7, UR10, R2 ;  /* 0x0000000a07027c25 */ /* 0x000fc8000f8e0002 */
[----:B------:R-:W-:Y:S01]  /*0190*/  IMAD R3, R7, UR11, R3 ;  /* 0x0000000b07037c24 */ /* 0x000fe2000f8e0203 */
[----:B------:R-:W-:Y:S01]  /*01a0*/  LOP3.LUT R2, R2, 0xfffffffc, RZ, 0xc0, !PT ;  /* 0xfffffffc02027812 */ /* 0x000fe200078ec0ff */
[----:B------:R-:W0:Y:S03]  /*01b0*/  LDCU.128 UR8, c[0x0][0x380] ;  /* 0x00007000ff0877ac */ /* 0x000e260008000c00 */
[----:B--2---:R-:W-:-:S04]  /*01c0*/  IADD3 R2, P0, PT, R2, UR18, RZ ;  /* 0x0000001202027c10 */ /* 0x004fc8000ff1e0ff */
[----:B------:R-:W-:-:S06]  /*01d0*/  IADD3.X R3, PT, PT, R3, UR19, RZ, P0, !PT ;  /* 0x0000001303037c10 */ /* 0x000fcc00087fe4ff */
[----:B------:R-:W2:Y:S01]  /*01e0*/  LDG.E.CONSTANT R3, desc[UR12][R2.64] ;  /* 0x0000000c02037981 */ /* 0x000ea2000c1e9900 */
[----:B0-----:R-:W-:-:S04]  /*01f0*/  UIMAD.WIDE.U32 UR4, UR6, UR10, URZ ;  /* 0x0000000a060472a5 */ /* 0x001fc8000f8e00ff */
[----:B------:R-:W-:Y:S02]  /*0200*/  UIMAD UR6, UR6, UR11, UR5 ;  /* 0x0000000b060672a4 */ /* 0x000fe4000f8e0205 */
[----:B------:R-:W-:Y:S02]  /*0210*/  IMAD.U32 R5, RZ, RZ, UR5 ;  /* 0x00000005ff057e24 */ /* 0x000fe4000f8e00ff */
[----:B------:R-:W-:Y:S02]  /*0220*/  IMAD.U32 R4, RZ, RZ, UR4 ;  /* 0x00000004ff047e24 */ /* 0x000fe4000f8e00ff */
[----:B------:R-:W-:-:S03]  /*0230*/  MOV R5, UR6 ;  /* 0x0000000600057c02 */ /* 0x000fc60008000f00 */
[----:B------:R-:W-:-:S04]  /*0240*/  IMAD.WIDE.U32 R4, R7, UR16, R4 ;  /* 0x0000001007047c25 */ /* 0x000fc8000f8e0004 */
[----:B------:R-:W-:Y:S01]  /*0250*/  IMAD R5, R7, UR17, R5 ;  /* 0x0000001107057c24 */ /* 0x000fe2000f8e0205 */
[----:B------:R-:W-:-:S04]  /*0260*/  LOP3.LUT R4, R4, 0xfffffffc, RZ, 0xc0, !PT ;  /* 0xfffffffc04047812 */ /* 0x000fc800078ec0ff */
[----:B------:R-:W-:-:S04]  /*0270*/  IADD3 R4, P0, PT, R4, UR8, RZ ;  /* 0x0000000804047c10 */ /* 0x000fc8000ff1e0ff */
[----:B------:R-:W-:-:S05]  /*0280*/  IADD3.X R5, PT, PT, R5, UR9, RZ, P0, !PT ;  /* 0x0000000905057c10 */ /* 0x000fca00087fe4ff */
[----:B--2---:R-:W-:Y:S01]  /*0290*/  STG.E desc[UR12][R4.64], R3 ;  /* 0x0000000304007986 */ /* 0x004fe2000c10190c */
[----:B------:R-:W-:Y:S05]  /*02a0*/  EXIT ;  /* 0x000000000000794d */ /* 0x000fea0003800000 */
.L_x_46:
        /* <DEDUP_REMOVED lines=18> */
[----:B------:R-:W2:Y:S01]  /*03d0*/  LDG.E.U16.CONSTANT R3, desc[UR12][R2.64] ;  /* 0x0000000c02037981 */ /* 0x000ea2000c1e9500 */
        /* <DEDUP_REMOVED lines=10> */
[----:B--2---:R-:W-:Y:S01]  /*0480*/  STG.E.U16 desc[UR12][R4.64], R3 ;  /* 0x0000000304007986 */ /* 0x004fe2000c10150c */
[----:B------:R-:W-:Y:S05]  /*0490*/  EXIT ;  /* 0x000000000000794d */ /* 0x000fea0003800000 */
.L_x_45:
        /* <DEDUP_REMOVED lines=14> */
[----:B--2---:R-:W-:Y:S01]  /*0580*/  IADD3 R2, P0, PT, R2, UR18, RZ ;  /* 0x0000001202027c10 */ /* 0x004fe2000ff1e0ff */
[----:B------:R-:W0:Y:S03]  /*0590*/  LDCU.128 UR8, c[0x0][0x380] ;  /* 0x00007000ff0877ac */ /* 0x000e260008000c00 */
[----:B------:R-:W-:-:S06]  /*05a0*/  IADD3.X R3, PT, PT, R0, UR19, RZ, P0, !PT ;  /* 0x0000001300037c10 */ /* 0x000fcc00087fe4ff */
[----:B------:R-:W2:Y:S01]  /*05b0*/  LDG.E.U8.CONSTANT R3, desc[UR12][R2.64] ;  /* 0x0000000c02037981 */ /* 0x000ea2000c1e9100 */
[----:B0-----:R-:W-:-:S04]  /*05c0*/  UIMAD.WIDE.U32 UR4, UR6, UR10, URZ ;  /* 0x0000000a060472a5 */ /* 0x001fc8000f8e00ff */
[----:B------:R-:W-:Y:S02]  /*05d0*/  UIMAD UR6, UR6, UR11, UR5 ;  /* 0x0000000b060672a4 */ /* 0x000fe4000f8e0205 */
[----:B------:R-:W-:Y:S02]  /*05e0*/  IMAD.U32 R5, RZ, RZ, UR5 ;  /* 0x00000005ff057e24 */ /* 0x000fe4000f8e00ff */
[----:B------:R-:W-:Y:S02]  /*05f0*/  IMAD.U32 R4, RZ, RZ, UR4 ;  /* 0x00000004ff047e24 */ /* 0x000fe4000f8e00ff */
[----:B------:R-:W-:-:S03]  /*0600*/  MOV R5, UR6 ;  /* 0x0000000600057c02 */ /* 0x000fc60008000f00 */
[----:B------:R-:W-:-:S04]  /*0610*/  IMAD.WIDE.U32 R4, R7, UR16, R4 ;  /* 0x0000001007047c25 */ /* 0x000fc8000f8e0004 */
[----:B------:R-:W-:Y:S01]  /*0620*/  IMAD R7, R7, UR17, R5 ;  /* 0x0000001107077c24 */ /* 0x000fe2000f8e0205 */
[----:B------:R-:W-:-:S04]  /*0630*/  IADD3 R4, P0, PT, R4, UR8, RZ ;  /* 0x0000000804047c10 */ /* 0x000fc8000ff1e0ff */
[----:B------:R-:W-:-:S05]  /*0640*/  IADD3.X R5, PT, PT, R7, UR9, RZ, P0, !PT ;  /* 0x0000000907057c10 */ /* 0x000fca00087fe4ff */
[----:B--2---:R-:W-:Y:S01]  /*0650*/  STG.E.U8 desc[UR12][R4.64], R3 ;  /* 0x0000000304007986 */ /* 0x004fe2000c10110c */
[----:B------:R-:W-:Y:S05]  /*0660*/  EXIT ;  /* 0x000000000000794d */ /* 0x000fea0003800000 */
.L_x_44:
        /* <DEDUP_REMOVED lines=8> */
[----:B------:R-:W0:Y:S06]  /*06f0*/  LDCU.128 UR8, c[0x0][0x3a0] ;  /* 0x00007400ff0877ac */ /* 0x000e2c0008000c00 */
[----:B------:R-:W1:Y:S08]  /*0700*/  S2UR UR7, SR_CTAID.X ;  /* 0x00000000000779c3 */ /* 0x000e700000002500 */
[----:B------:R-:W1:Y:S01]  /*0710*/  LDC R15, c[0x0][0x360] ;  /* 0x0000d800ff0f7b82 */ /* 0x000e620000000800 */
[----:B0-----:R-:W-:-:S07]  /*0720*/  UIMAD.WIDE.U32 UR4, UR6, UR8, URZ ;  /* 0x00000008060472a5 */ /* 0x001fce000f8e00ff */
[----:B------:R-:W0:Y:S01]  /*0730*/  LDC.64 R4, c[0x0][0x398] ;  /* 0x0000e600ff047b82 */ /* 0x000e220000000a00 */
[----:B------:R-:W-:Y:S02]  /*0740*/  UIMAD UR9, UR6, UR9, UR5 ;  /* 0x00000009060972a4 */ /* 0x000fe4000f8e0205 */
[----:B------:R-:W-:Y:S02]  /*0750*/  IMAD.U32 R3, RZ, RZ, UR5 ;  /* 0x00000005ff037e24 */ /* 0x000fe4000f8e00ff */
[----:B------:R-:W-:-:S03]  /*0760*/  IMAD.U32 R2, RZ, RZ, UR4 ;  /* 0x00000004ff027e24 */ /* 0x000fc6000f8e00ff */
[----:B------:R-:W2:Y:S01]  /*0770*/  LDC.64 R16, c[0x0][0x390] ;  /* 0x0000e400ff107b82 */ /* 0x000ea20000000a00 */
[----:B------:R-:W-:Y:S01]  /*0780*/  MOV R3, UR9 ;  /* 0x0000000900037c02 */ /* 0x000fe20008000f00 */
[----:B-1----:R-:W-:-:S04]  /*0790*/  IMAD R15, R15, UR7, R0 ;  /* 0x000000070f0f7c24 */ /* 0x002fc8000f8e0200 */
[----:B------:R-:W-:-:S03]  /*07a0*/  IMAD.WIDE.U32 R2, R15, UR10, R2 ;  /* 0x0000000a0f027c25 */ /* 0x000fc6000f8e0002 */
[----:B------:R-:W-:Y:S01]  /*07b0*/  LOP3.LUT R13, R2, 0xffffffe0, RZ, 0xc0, !PT ;  /* 0xffffffe0020d7812 */ /* 0x000fe200078ec0ff */
[----:B------:R-:W-:Y:S01]  /*07c0*/  IMAD R2, R15, UR11, R3 ;  /* 0x0000000b0f027c24 */ /* 0x000fe2000f8e0203 */
[----:B------:R-:W1:Y:S02]  /*07d0*/  LDCU.128 UR8, c[0x0][0x380] ;  /* 0x00007000ff0877ac */ /* 0x000e640008000c00 */
[----:B0-----:R-:W-:-:S05]  /*07e0*/  IADD3 R12, P0, PT, R13, R4, RZ ;  /* 0x000000040d0c7210 */ /* 0x001fca0007f1e0ff */
[----:B------:R-:W-:-:S05]  /*07f0*/  IMAD.X R13, R2, 0x1, R5, P0 ;  /* 0x00000001020d7824 */ /* 0x000fca00000e0605 */
[----:B------:R-:W3:Y:S04]  /*0800*/  LDG.E.128.CONSTANT R4, desc[UR12][R12.64] ;  /* 0x0000000c0c047981 */ /* 0x000ee8000c1e9d00 */
[----:B------:R-:W4:Y:S01]  /*0810*/  LDG.E.128.CONSTANT R8, desc[UR12][R12.64+0x10] ;  /* 0x0000100c0c087981 */ /* 0x000f22000c1e9d00 */
[----:B-1----:R-:W-:-:S04]  /*0820*/  UIMAD.WIDE.U32 UR4, UR6, UR10, URZ ;  /* 0x0000000a060472a5 */ /* 0x002fc8000f8e00ff */
[----:B------:R-:W-:-:S06]  /*0830*/  UIMAD UR5, UR6, UR11, UR5 ;  /* 0x0000000b060572a4 */ /* 0x000fcc000f8e0205 */
[----:B--2---:R-:W-:-:S04]  /*0840*/  IMAD.WIDE.U32 R2, R15, R16, UR4 ;  /* 0x000000040f027e25 */ /* 0x004fc8000f8e0010 */
[----:B------:R-:W-:Y:S01]  /*0850*/  IMAD R3, R15, R17, R3 ;  /* 0x000000110f037224 */ /* 0x000fe200078e0203 */
[----:B------:R-:W-:-:S04]  /*0860*/  LOP3.LUT R2, R2, 0xffffffe0, RZ, 0xc0, !PT ;  /* 0xffffffe002027812 */ /* 0x000fc800078ec0ff */
[----:B------:R-:W-:-:S04]  /*0870*/  IADD3 R2, P0, PT, R2, UR8, RZ ;  /* 0x0000000802027c10 */ /* 0x000fc8000ff1e0ff */
[----:B------:R-:W-:-:S05]  /*0880*/  IADD3.X R3, PT, PT, R3, UR9, RZ, P0, !PT ;  /* 0x0000000903037c10 */ /* 0x000fca00087fe4ff */
[----:B---3--:R-:W-:Y:S04]  /*0890*/  STG.E.128 desc[UR12][R2.64], R4 ;  /* 0x0000000402007986 */ /* 0x008fe8000c101d0c */
[----:B----4-:R-:W-:Y:S01]  /*08a0*/  STG.E.128 desc[UR12][R2.64+0x10], R8 ;  /* 0x0000100802007986 */ /* 0x010fe2000c101d0c */
[----:B------:R-:W-:Y:S05]  /*08b0*/  EXIT ;  /* 0x000000000000794d */ /* 0x000fea0003800000 */
.L_x_48:
[----:B------:R-:W0:Y:S01]  /*08c0*/  S2UR UR6, SR_CTAID.Y ;  /* 0x00000000000679c3 */ /* 0x000e220000002600 */
[----:B------:R-:W1:Y:S01]  /*08d0*/  S2R R0, SR_TID.X ;  /* 0x0000000000007919 */ /* 0x000e620000002100 */
[----:B------:R-:W0:Y:S06]  /*08e0*/  LDCU.128 UR8, c[0x0][0x3a0] ;  /* 0x00007400ff0877ac */ /* 0x000e2c0008000c00 */
[----:B------:R-:W1:Y:S08]  /*08f0*/  S2UR UR7, SR_CTAID.X ;  /* 0x00000000000779c3 */ /* 0x000e700000002500 */
[----:B------:R-:W1:Y:S08]  /*0900*/  LDC R9, c[0x0][0x360] ;  /* 0x0000d800ff097b82 */ /* 0x000e700000000800 */
[----:B------:R-:W2:Y:S01]  /*0910*/  LDC.64 R6, c[0x0][0x398] ;  /* 0x0000e600ff067b82 */ /* 0x000ea20000000a00 */
[----:B0-----:R-:W-:-:S04]  /*0920*/  UIMAD.WIDE.U32 UR4, UR6, UR8, URZ ;  /* 0x00000008060472a5 */ /* 0x001fc8000f8e00ff */
[----:B------:R-:W-:Y:S02]  /*0930*/  UIMAD UR9, UR6, UR9, UR5 ;  /* 0x00000009060972a4 */ /* 0x000fe4000f8e0205 */
[----:B------:R-:W-:Y:S01]  /*0940*/  MOV R3, UR5 ;  /* 0x0000000500037c02 */ /* 0x000fe20008000f00 */
[----:B------:R-:W-:Y:S01]  /*0950*/  IMAD.U32 R2, RZ, RZ, UR4 ;  /* 0x00000004ff027e24 */ /* 0x000fe2000f8e00ff */
[----:B------:R-:W0:Y:S02]  /*0960*/  LDC.64 R10, c[0x0][0x390] ;  /* 0x0000e400ff0a7b82 */ /* 0x000e240000000a00 */
[----:B------:R-:W-:Y:S02]  /*0970*/  IMAD.U32 R3, RZ, RZ, UR9 ;  /* 0x00000009ff037e24 */ /* 0x000fe4000f8e00ff */
[----:B-1----:R-:W-:-:S04]  /*0980*/  IMAD R9, R9, UR7, R0 ;  /* 0x0000000709097c24 */ /* 0x002fc8000f8e0200 */
[----:B------:R-:W-:-:S03]  /*0990*/  IMAD.WIDE.U32 R2, R9, UR10, R2 ;  /* 0x0000000a09027c25 */ /* 0x000fc6000f8e0002 */
[----:B------:R-:W-:Y:S01]  /*09a0*/  LOP3.LUT R5, R2, 0xfffffff0, RZ, 0xc0, !PT ;  /* 0xfffffff002057812 */ /* 0x000fe200078ec0ff */
[----:B------:R-:W-:Y:S01]  /*09b0*/  IMAD R2, R9, UR11, R3 ;  /* 0x0000000b09027c24 */ /* 0x000fe2000f8e0203 */
[----:B------:R-:W1:Y:S02]  /*09c0*/  LDCU.128 UR8, c[0x0][0x380] ;  /* 0x00007000ff0877ac */ /* 0x000e640008000c00 */
[----:B--2---:R-:W-:-:S04]  /*09d0*/  IADD3 R4, P0, PT, R5, R6, RZ ;  /* 0x0000000605047210 */ /* 0x004fc80007f1e0ff */
[----:B------:R-:W-:-:S06]  /*09e0*/  IADD3.X R5, PT, PT, R2, R7, RZ, P0, !PT ;  /* 0x0000000702057210 */ /* 0x000fcc00007fe4ff */
[----:B------:R-:W2:Y:S01]  /*09f0*/  LDG.E.128.CONSTANT R4, desc[UR12][R4.64] ;  /* 0x0000000c04047981 */ /* 0x000ea2000c1e9d00 */
[----:B-1----:R-:W-:-:S04]  /*0a00*/  UIMAD.WIDE.U32 UR4, UR6, UR10, URZ ;  /* 0x0000000a060472a5 */ /* 0x002fc8000f8e00ff */
[----:B------:R-:W-:-:S06]  /*0a10*/  UIMAD UR5, UR6, UR11, UR5 ;  /* 0x0000000b060572a4 */ /* 0x000fcc000f8e0205 */
[----:B0-----:R-:W-:-:S04]  /*0a20*/  IMAD.WIDE.U32 R2, R9, R10, UR4 ;  /* 0x0000000409027e25 */ /* 0x001fc8000f8e000a */
[----:B------:R-:W-:Y:S01]  /*0a30*/  IMAD R3, R9, R11, R3 ;  /* 0x0000000b09037224 */ /* 0x000fe200078e0203 */
[----:B------:R-:W-:-:S04]  /*0a40*/  LOP3.LUT R2, R2, 0xfffffff0, RZ, 0xc0, !PT ;  /* 0xfffffff002027812 */ /* 0x000fc800078ec0ff */
[----:B------:R-:W-:-:S04]  /*0a50*/  IADD3 R2, P0, PT, R2, UR8, RZ ;  /* 0x0000000802027c10 */ /* 0x000fc8000ff1e0ff */
[----:B------:R-:W-:-:S05]  /*0a60*/  IADD3.X R3, PT, PT, R3, UR9, RZ, P0, !PT ;  /* 0x0000000903037c10 */ /* 0x000fca00087fe4ff */
[----:B--2---:R-:W-:Y:S01]  /*0a70*/  STG.E.128 desc[UR12][R2.64], R4 ;  /* 0x0000000402007986 */ /* 0x004fe2000c101d0c */
[----:B------:R-:W-:Y:S05]  /*0a80*/  EXIT ;  /* 0x000000000000794d */ /* 0x000fea0003800000 */
.L_x_47:
        /* <DEDUP_REMOVED lines=8> */
[----:B------:R-:W-:Y:S01]  /*0b10*/  MOV R3, UR5 ;  /* 0x0000000500037c02 */ /* 0x000fe20008000f00 */
[----:B------:R-:W-:-:S03]  /*0b20*/  IMAD.U32 R2, RZ, RZ, UR4 ;  /* 0x00000004ff027e24 */ /* 0x000fc6000f8e00ff */
[----:B------:R-:W-:Y:S02]  /*0b30*/  IMAD.U32 R3, RZ, RZ, UR9 ;  /* 0x00000009ff037e24 */ /* 0x000fe4000f8e00ff */
[----:B-1----:R-:W-:-:S04]  /*0b40*/  IMAD R7, R7, UR7, R0 ;  /* 0x0000000707077c24 */ /* 0x002fc8000f8e0200 */
[----:B------:R-:W-:-:S04]  /*0b50*/  IMAD.WIDE.U32 R2, R7, UR10, R2 ;  /* 0x0000000a07027c25 */ /* 0x000fc8000f8e0002 */
[----:B------:R-:W-:Y:S01]  /*0b60*/  IMAD R3, R7, UR11, R3 ;  /* 0x0000000b07037c24 */ /* 0x000fe2000f8e0203 */
[----:B------:R-:W-:Y:S01]  /*0b70*/  LOP3.LUT R2, R2, 0xfffffff8, RZ, 0xc0, !PT ;  /* 0xfffffff802027812 */ /* 0x000fe200078ec0ff */
[----:B------:R-:W0:Y:S03]  /*0b80*/  LDCU.128 UR8, c[0x0][0x380] ;  /* 0x00007000ff0877ac */ /* 0x000e260008000c00 */
[----:B--2---:R-:W-:-:S04]  /*0b90*/  IADD3 R2, P0, PT, R2, UR18, RZ ;  /* 0x0000001202027c10 */ /* 0x004fc8000ff1e0ff */
[----:B------:R-:W-:-:S06]  /*0ba0*/  IADD3.X R3, PT, PT, R3, UR19, RZ, P0, !PT ;  /* 0x0000001303037c10 */ /* 0x000fcc00087fe4ff */
[----:B------:R-:W2:Y:S01]  /*0bb0*/  LDG.E.64.CONSTANT R2, desc[UR12][R2.64] ;  /* 0x0000000c02027981 */ /* 0x000ea2000c1e9b00 */
[----:B0-----:R-:W-:-:S04]  /*0bc0*/  UIMAD.WIDE.U32 UR4, UR6, UR10, URZ ;  /* 0x0000000a060472a5 */ /* 0x001fc8000f8e00ff */
[----:B------:R-:W-:Y:S02]  /*0bd0*/  UIMAD UR6, UR6, UR11, UR5 ;  /* 0x0000000b060672a4 */ /* 0x000fe4000f8e0205 */
[----:B------:R-:W-:Y:S01]  /*0be0*/  IMAD.U32 R5, RZ, RZ, UR5 ;  /* 0x00000005ff057e24 */ /* 0x000fe2000f8e00ff */
[----:B------:R-:W-:-:S03]  /*0bf0*/  MOV R4, UR4 ;  /* 0x0000000400047c02 */ /* 0x000fc60008000f00 */
[----:B------:R-:W-:-:S03]  /*0c00*/  MOV R5, UR6 ;  /* 0x0000000600057c02 */ /* 0x000fc60008000f00 */
[----:B------:R-:W-:-:S04]  /*0c10*/  IMAD.WIDE.U32 R4, R7, UR16, R4 ;  /* 0x0000001007047c25 */ /* 0x000fc8000f8e0004 */
[----:B------:R-:W-:Y:S01]  /*0c20*/  IMAD R5, R7, UR17, R5 ;  /* 0x0000001107057c24 */ /* 0x000fe2000f8e0205 */
[----:B------:R-:W-:-:S04]  /*0c30*/  LOP3.LUT R4, R4, 0xfffffff8, RZ, 0xc0, !PT ;  /* 0xfffffff804047812 */ /* 0x000fc800078ec0ff */
[----:B------:R-:W-:-:S04]  /*0c40*/  IADD3 R4, P0, PT, R4, UR8, RZ ;  /* 0x0000000804047c10 */ /* 0x000fc8000ff1e0ff */
[----:B------:R-:W-:-:S05]  /*0c50*/  IADD3.X R5, PT, PT, R5, UR9, RZ, P0, !PT ;  /* 0x0000000905057c10 */ /* 0x000fca00087fe4ff */
[----:B--2---:R-:W-:Y:S01]  /*0c60*/  STG.E.64 desc[UR12][R4.64], R2 ;  /* 0x0000000204007986 */ /* 0x004fe2000c101b0c */
[----:B------:R-:W-:Y:S05]  /*0c70*/  EXIT ;  /* 0x000000000000794d */ /* 0x000fea0003800000 */
.L_x_49:
        /* <DEDUP_REMOVED lines=16> */
.L_x_52:


//--------------------- .nv.shared.reserved.0     --------------------------
	.section	.nv.shared.reserved.0,"aw",@nobits
	.weak		__nv_reservedSMEM_offset_0_alias
	.size		__nv_reservedSMEM_offset_0_alias, 0, 64
	.other		__nv_reservedSMEM_offset_0_alias,@"STO_CUDA_RESERVED_SHARED STV_DEFAULT"
__nv_reservedSMEM_offset_0_alias:
	.zero		0
	.zero		64


//--------------------- .nv.constant0.rearrange2  --------------------------
	.section	.nv.constant0.rearrange2,"a",@progbits
	.sectionflags	@""
	.align	4
.nv.constant0.rearrange2:
	.zero		960


//--------------------- .nv.constant0.fill_src    --------------------------
	.section	.nv.constant0.fill_src,"a",@progbits
	.sectionflags	@""
	.align	4
.nv.constant0.fill_src:
	.zero		912


//--------------------- .nv.constant0.rearrange   --------------------------
	.section	.nv.constant0.rearrange,"a",@progbits
	.sectionflags	@""
	.align	4
.nv.constant0.rearrange:
	.zero		945


//--------------------- SYMBOLS --------------------------

	.type		.nv.reservedSmem.offset0,@object
	.size		.nv.reservedSmem.offset0,0x4
